	.target	sm_100a

	.elftype	@"ET_EXEC"


//--------------------- .note.nv.tkinfo           --------------------------
	.section	.note.nv.tkinfo,"",@"SHT_NOTE"
	.sectionflags	@"SHF_NOTE_NV_TKINFO"
	.tkinfo
        /*0018*/ 	.word	0x00000002
        /*0030*/ 	.string	""
        /*0030*/ 	.string	"ptxas"
        /*0030*/ 	.string	"Cuda compilation tools, release 13.0, V13.0.88"
        /*0030*/ 	.string	"Build cuda_13.0.r13.0/compiler.36424714_0"
        /*0030*/ 	.string	"-arch sm_100a -m 64 "



//--------------------- .note.nv.cuinfo           --------------------------
	.section	.note.nv.cuinfo,"",@"SHT_NOTE"
	.sectionflags	@"SHF_NOTE_NV_CUINFO"
        /*0018*/ 	.short	0x0002
        /*001a*/ 	.short	0x0064
        /*001c*/ 	.short	0x0082
	.zero		2


//--------------------- .nv.info                  --------------------------
	.section	.nv.info,"",@"SHT_CUDA_INFO"
	.align	4


	//----- nvinfo : EIATTR_REGCOUNT
	.align		4
        /*0000*/ 	.byte	0x04, 0x2f
        /*0002*/ 	.short	(.L_19 - .L_18)
	.align		4
.L_18:
        /*0004*/ 	.word	index@(_ZN7cutlass13device_kernelINS_4gemm6kernel13GemmUniversalIN4cute5tupleIJiiiiEEENS1_10collective13CollectiveMmaINS1_46MainloopSm100TmaUmmaWarpSpecializedBlockScaledILi7ELi2ELi2ENS5_IJNS4_1CILi8EEENSA_ILi1EEESC_EEEEENS5_IJNSA_ILi256EEENSA_ILi128EEESF_EEENS5_IJNS_12float_e2m1_tENS_13float_ue8m0_tEEEENS5_IJNS5_IJlSC_lEEENS4_6LayoutINS5_IJNS5_IJNS5_IJNSA_ILi32EEENSA_ILi4EEEEEEiEEESQ_NS5_IJSC_iEEEEEENS5_IJNS5_IJNS5_IJNSA_ILi16EEESO_EEEiEEENS5_IJNS5_IJNSA_ILi0EEESC_EEENSA_ILi512EEEEEENS5_IJSW_iEEEEEEEEEEESK_S13_NS4_8TiledMMAINS4_8MMA_AtomIJNS4_23SM100_MMA_MXF4_2x1SM_SSISI_SI_fSJ_Li256ELi128ELi32ELNS4_4UMMA5MajorE0ELS18_0ELNS17_7ScaleInE0ELS19_0EEEEEENSM_INS5_IJSC_SC_SC_EEENS5_IJSW_SW_SW_EEEEENS5_IJNS4_10UnderscoreES1F_S1F_EEEEENS5_IJNS4_18SM100_TMA_2SM_LOADES1I_EEENS5_IJNS4_14ComposedLayoutINS4_7SwizzleILi3ELi4ELi3EEENS4_18smem_ptr_flag_bitsILi4EEENSM_INS5_IJSB_SF_EEENS5_IJSF_SC_EEEEEEENSM_INS5_IJNS5_IJNS5_IJSP_SC_EEENS5_IJSN_NSA_ILi2EEEEEEEEESC_NS5_IJS1U_S1U_EEEEEENS5_IJNS5_IJNS5_IJSU_SY_EEESX_EEESW_NS5_IJS1U_SY_EEEEEEEEEEEvNS4_8identityENS5_IJNS4_28SM100_TMA_2SM_LOAD_MULTICASTES26_EEES24_vS25_EENS_8epilogue10collective18CollectiveEpilogueINS29_23Sm100TmaWarpSpecializedILi4ELi2ELi32ELb1ELb0EEEJNS5_IJSG_SG_SF_EEENS5_IJNSM_ISG_SC_EENSM_ISN_SC_EEEEENS_10bfloat16_tESL_S2I_SL_NS29_6fusion15FusionCallbacksIS2D_NS2J_17LinearCombinationIS2I_fS2I_fLNS_15FloatRoundStyleE2EEES2E_S2H_JEEENS4_5SM1004TMEM4LOAD26SM100_TMEM_LOAD_32dp32b32xENS4_13SM90_TMA_LOADENS1K_INS1L_ILi2ELi4ELi3EEENS1N_ILi16EEENSM_INS5_IJSB_SN_EEENS5_IJSN_SC_EEEEEEENS4_39AutoVectorizingCopyWithAssumedAlignmentILi128EEENS4_14SM90_TMA_STOREES2Z_S31_S31_EEEvvEEEEvNT_6ParamsE)
        /*0008*/ 	.word	0x00000076


	//----- nvinfo : EIATTR_FRAME_SIZE
	.align		4
.L_19:
        /*000c*/ 	.byte	0x04, 0x11
        /*000e*/ 	.short	(.L_21 - .L_20)
	.align		4
.L_20:
        /*0010*/ 	.word	index@($__internal_2_$__cuda_sm10x_tcgen05_guardrail_trap_unallocated_columns_being_dealloced)
        /*0014*/ 	.word	0x00000000


	//----- nvinfo : EIATTR_FRAME_SIZE
	.align		4
.L_21:
        /*0018*/ 	.byte	0x04, 0x11
        /*001a*/ 	.short	(.L_23 - .L_22)
	.align		4
.L_22:
        /*001c*/ 	.word	index@($__internal_1_$__cuda_sm10x_tcgen05_guardrail_trap_phase_invalid_during_alloc)
        /*0020*/ 	.word	0x00000000


	//----- nvinfo : EIATTR_FRAME_SIZE
	.align		4
.L_23:
        /*0024*/ 	.byte	0x04, 0x11
        /*0026*/ 	.short	(.L_25 - .L_24)
	.align		4
.L_24:
        /*0028*/ 	.word	index@($__internal_0_$__cuda_sm10x_tcgen05_guardrail_trap_col_being_dealloced_not_returned_by_alloc)
        /*002c*/ 	.word	0x00000000


	//----- nvinfo : EIATTR_FRAME_SIZE
	.align		4
.L_25:
        /*0030*/ 	.byte	0x04, 0x11
        /*0032*/ 	.short	(.L_27 - .L_26)
	.align		4
.L_26:
        /*0034*/ 	.word	index@(_ZN7cutlass13device_kernelINS_4gemm6kernel13GemmUniversalIN4cute5tupleIJiiiiEEENS1_10collective13CollectiveMmaINS1_46MainloopSm100TmaUmmaWarpSpecializedBlockScaledILi7ELi2ELi2ENS5_IJNS4_1CILi8EEENSA_ILi1EEESC_EEEEENS5_IJNSA_ILi256EEENSA_ILi128EEESF_EEENS5_IJNS_12float_e2m1_tENS_13float_ue8m0_tEEEENS5_IJNS5_IJlSC_lEEENS4_6LayoutINS5_IJNS5_IJNS5_IJNSA_ILi32EEENSA_ILi4EEEEEEiEEESQ_NS5_IJSC_iEEEEEENS5_IJNS5_IJNS5_IJNSA_ILi16EEESO_EEEiEEENS5_IJNS5_IJNSA_ILi0EEESC_EEENSA_ILi512EEEEEENS5_IJSW_iEEEEEEEEEEESK_S13_NS4_8TiledMMAINS4_8MMA_AtomIJNS4_23SM100_MMA_MXF4_2x1SM_SSISI_SI_fSJ_Li256ELi128ELi32ELNS4_4UMMA5MajorE0ELS18_0ELNS17_7ScaleInE0ELS19_0EEEEEENSM_INS5_IJSC_SC_SC_EEENS5_IJSW_SW_SW_EEEEENS5_IJNS4_10UnderscoreES1F_S1F_EEEEENS5_IJNS4_18SM100_TMA_2SM_LOADES1I_EEENS5_IJNS4_14ComposedLayoutINS4_7SwizzleILi3ELi4ELi3EEENS4_18smem_ptr_flag_bitsILi4EEENSM_INS5_IJSB_SF_EEENS5_IJSF_SC_EEEEEEENSM_INS5_IJNS5_IJNS5_IJSP_SC_EEENS5_IJSN_NSA_ILi2EEEEEEEEESC_NS5_IJS1U_S1U_EEEEEENS5_IJNS5_IJNS5_IJSU_SY_EEESX_EEESW_NS5_IJS1U_SY_EEEEEEEEEEEvNS4_8identityENS5_IJNS4_28SM100_TMA_2SM_LOAD_MULTICASTES26_EEES24_vS25_EENS_8epilogue10collective18CollectiveEpilogueINS29_23Sm100TmaWarpSpecializedILi4ELi2ELi32ELb1ELb0EEEJNS5_IJSG_SG_SF_EEENS5_IJNSM_ISG_SC_EENSM_ISN_SC_EEEEENS_10bfloat16_tESL_S2I_SL_NS29_6fusion15FusionCallbacksIS2D_NS2J_17LinearCombinationIS2I_fS2I_fLNS_15FloatRoundStyleE2EEES2E_S2H_JEEENS4_5SM1004TMEM4LOAD26SM100_TMEM_LOAD_32dp32b32xENS4_13SM90_TMA_LOADENS1K_INS1L_ILi2ELi4ELi3EEENS1N_ILi16EEENSM_INS5_IJSB_SN_EEENS5_IJSN_SC_EEEEEEENS4_39AutoVectorizingCopyWithAssumedAlignmentILi128EEENS4_14SM90_TMA_STOREES2Z_S31_S31_EEEvvEEEEvNT_6ParamsE)
        /*0038*/ 	.word	0x00000000


	//----- nvinfo : EIATTR_MIN_STACK_SIZE
	.align		4
.L_27:
        /*003c*/ 	.byte	0x04, 0x12
        /*003e*/ 	.short	(.L_29 - .L_28)
	.align		4
.L_28:
        /*0040*/ 	.word	index@(_ZN7cutlass13device_kernelINS_4gemm6kernel13GemmUniversalIN4cute5tupleIJiiiiEEENS1_10collective13CollectiveMmaINS1_46MainloopSm100TmaUmmaWarpSpecializedBlockScaledILi7ELi2ELi2ENS5_IJNS4_1CILi8EEENSA_ILi1EEESC_EEEEENS5_IJNSA_ILi256EEENSA_ILi128EEESF_EEENS5_IJNS_12float_e2m1_tENS_13float_ue8m0_tEEEENS5_IJNS5_IJlSC_lEEENS4_6LayoutINS5_IJNS5_IJNS5_IJNSA_ILi32EEENSA_ILi4EEEEEEiEEESQ_NS5_IJSC_iEEEEEENS5_IJNS5_IJNS5_IJNSA_ILi16EEESO_EEEiEEENS5_IJNS5_IJNSA_ILi0EEESC_EEENSA_ILi512EEEEEENS5_IJSW_iEEEEEEEEEEESK_S13_NS4_8TiledMMAINS4_8MMA_AtomIJNS4_23SM100_MMA_MXF4_2x1SM_SSISI_SI_fSJ_Li256ELi128ELi32ELNS4_4UMMA5MajorE0ELS18_0ELNS17_7ScaleInE0ELS19_0EEEEEENSM_INS5_IJSC_SC_SC_EEENS5_IJSW_SW_SW_EEEEENS5_IJNS4_10UnderscoreES1F_S1F_EEEEENS5_IJNS4_18SM100_TMA_2SM_LOADES1I_EEENS5_IJNS4_14ComposedLayoutINS4_7SwizzleILi3ELi4ELi3EEENS4_18smem_ptr_flag_bitsILi4EEENSM_INS5_IJSB_SF_EEENS5_IJSF_SC_EEEEEEENSM_INS5_IJNS5_IJNS5_IJSP_SC_EEENS5_IJSN_NSA_ILi2EEEEEEEEESC_NS5_IJS1U_S1U_EEEEEENS5_IJNS5_IJNS5_IJSU_SY_EEESX_EEESW_NS5_IJS1U_SY_EEEEEEEEEEEvNS4_8identityENS5_IJNS4_28SM100_TMA_2SM_LOAD_MULTICASTES26_EEES24_vS25_EENS_8epilogue10collective18CollectiveEpilogueINS29_23Sm100TmaWarpSpecializedILi4ELi2ELi32ELb1ELb0EEEJNS5_IJSG_SG_SF_EEENS5_IJNSM_ISG_SC_EENSM_ISN_SC_EEEEENS_10bfloat16_tESL_S2I_SL_NS29_6fusion15FusionCallbacksIS2D_NS2J_17LinearCombinationIS2I_fS2I_fLNS_15FloatRoundStyleE2EEES2E_S2H_JEEENS4_5SM1004TMEM4LOAD26SM100_TMEM_LOAD_32dp32b32xENS4_13SM90_TMA_LOADENS1K_INS1L_ILi2ELi4ELi3EEENS1N_ILi16EEENSM_INS5_IJSB_SN_EEENS5_IJSN_SC_EEEEEEENS4_39AutoVectorizingCopyWithAssumedAlignmentILi128EEENS4_14SM90_TMA_STOREES2Z_S31_S31_EEEvvEEEEvNT_6ParamsE)
        /*0044*/ 	.word	0x00000000
.L_29:


//--------------------- .nv.compat                --------------------------
	.section	.nv.compat,"",@"SHT_CUDA_COMPAT_INFO"
	.align	4
        /*0000*/ 	.byte	0x02, 0x09, 0x01, 0x00, 0x02, 0x02, 0x02, 0x00, 0x02, 0x05, 0x05, 0x00, 0x03, 0x07, 0x01, 0x01
        /*0010*/ 	.byte	0x02, 0x03, 0x01, 0x00, 0x02, 0x06, 0x01, 0x00, 0x04, 0x0b, 0x08, 0x00, 0x09, 0x00, 0x00, 0x00
        /*0020*/ 	.byte	0x00, 0x00, 0x00, 0x00


//--------------------- .nv.info._ZN7cutlass13device_kernelINS_4gemm6kernel13GemmUniversalIN4cute5tupleIJiiiiEEENS1_10collective13CollectiveMmaINS1_46MainloopSm100TmaUmmaWarpSpecializedBlockScaledILi7ELi2ELi2ENS5_IJNS4_1CILi8EEENSA_ILi1EEESC_EEEEENS5_IJNSA_ILi256EEENSA_ILi128EEESF_EEENS5_IJNS_12float_e2m1_tENS_13float_ue8m0_tEEEENS5_IJNS5_IJlSC_lEEENS4_6LayoutINS5_IJNS5_IJNS5_IJNSA_ILi32EEENSA_ILi4EEEEEEiEEESQ_NS5_IJSC_iEEEEEENS5_IJNS5_IJNS5_IJNSA_ILi16EEESO_EEEiEEENS5_IJNS5_IJNSA_ILi0EEESC_EEENSA_ILi512EEEEEENS5_IJSW_iEEEEEEEEEEESK_S13_NS4_8TiledMMAINS4_8MMA_AtomIJNS4_23SM100_MMA_MXF4_2x1SM_SSISI_SI_fSJ_Li256ELi128ELi32ELNS4_4UMMA5MajorE0ELS18_0ELNS17_7ScaleInE0ELS19_0EEEEEENSM_INS5_IJSC_SC_SC_EEENS5_IJSW_SW_SW_EEEEENS5_IJNS4_10UnderscoreES1F_S1F_EEEEENS5_IJNS4_18SM100_TMA_2SM_LOADES1I_EEENS5_IJNS4_14ComposedLayoutINS4_7SwizzleILi3ELi4ELi3EEENS4_18smem_ptr_flag_bitsILi4EEENSM_INS5_IJSB_SF_EEENS5_IJSF_SC_EEEEEEENSM_INS5_IJNS5_IJNS5_IJSP_SC_EEENS5_IJSN_NSA_ILi2EEEEEEEEESC_NS5_IJS1U_S1U_EEEEEENS5_IJNS5_IJNS5_IJSU_SY_EEESX_EEESW_NS5_IJS1U_SY_EEEEEEEEEEEvNS4_8identityENS5_IJNS4_28SM100_TMA_2SM_LOAD_MULTICASTES26_EEES24_vS25_EENS_8epilogue10collective18CollectiveEpilogueINS29_23Sm100TmaWarpSpecializedILi4ELi2ELi32ELb1ELb0EEEJNS5_IJSG_SG_SF_EEENS5_IJNSM_ISG_SC_EENSM_ISN_SC_EEEEENS_10bfloat16_tESL_S2I_SL_NS29_6fusion15FusionCallbacksIS2D_NS2J_17LinearCombinationIS2I_fS2I_fLNS_15FloatRoundStyleE2EEES2E_S2H_JEEENS4_5SM1004TMEM4LOAD26SM100_TMEM_LOAD_32dp32b32xENS4_13SM90_TMA_LOADENS1K_INS1L_ILi2ELi4ELi3EEENS1N_ILi16EEENSM_INS5_IJSB_SN_EEENS5_IJSN_SC_EEEEEEENS4_39AutoVectorizingCopyWithAssumedAlignmentILi128EEENS4_14SM90_TMA_STOREES2Z_S31_S31_EEEvvEEEEvNT_6ParamsE --------------------------
	.section	.nv.info._ZN7cutlass13device_kernelINS_4gemm6kernel13GemmUniversalIN4cute5tupleIJiiiiEEENS1_10collective13CollectiveMmaINS1_46MainloopSm100TmaUmmaWarpSpecializedBlockScaledILi7ELi2ELi2ENS5_IJNS4_1CILi8EEENSA_ILi1EEESC_EEEEENS5_IJNSA_ILi256EEENSA_ILi128EEESF_EEENS5_IJNS_12float_e2m1_tENS_13float_ue8m0_tEEEENS5_IJNS5_IJlSC_lEEENS4_6LayoutINS5_IJNS5_IJNS5_IJNSA_ILi32EEENSA_ILi4EEEEEEiEEESQ_NS5_IJSC_iEEEEEENS5_IJNS5_IJNS5_IJNSA_ILi16EEESO_EEEiEEENS5_IJNS5_IJNSA_ILi0EEESC_EEENSA_ILi512EEEEEENS5_IJSW_iEEEEEEEEEEESK_S13_NS4_8TiledMMAINS4_8MMA_AtomIJNS4_23SM100_MMA_MXF4_2x1SM_SSISI_SI_fSJ_Li256ELi128ELi32ELNS4_4UMMA5MajorE0ELS18_0ELNS17_7ScaleInE0ELS19_0EEEEEENSM_INS5_IJSC_SC_SC_EEENS5_IJSW_SW_SW_EEEEENS5_IJNS4_10UnderscoreES1F_S1F_EEEEENS5_IJNS4_18SM100_TMA_2SM_LOADES1I_EEENS5_IJNS4_14ComposedLayoutINS4_7SwizzleILi3ELi4ELi3EEENS4_18smem_ptr_flag_bitsILi4EEENSM_INS5_IJSB_SF_EEENS5_IJSF_SC_EEEEEEENSM_INS5_IJNS5_IJNS5_IJSP_SC_EEENS5_IJSN_NSA_ILi2EEEEEEEEESC_NS5_IJS1U_S1U_EEEEEENS5_IJNS5_IJNS5_IJSU_SY_EEESX_EEESW_NS5_IJS1U_SY_EEEEEEEEEEEvNS4_8identityENS5_IJNS4_28SM100_TMA_2SM_LOAD_MULTICASTES26_EEES24_vS25_EENS_8epilogue10collective18CollectiveEpilogueINS29_23Sm100TmaWarpSpecializedILi4ELi2ELi32ELb1ELb0EEEJNS5_IJSG_SG_SF_EEENS5_IJNSM_ISG_SC_EENSM_ISN_SC_EEEEENS_10bfloat16_tESL_S2I_SL_NS29_6fusion15FusionCallbacksIS2D_NS2J_17LinearCombinationIS2I_fS2I_fLNS_15FloatRoundStyleE2EEES2E_S2H_JEEENS4_5SM1004TMEM4LOAD26SM100_TMEM_LOAD_32dp32b32xENS4_13SM90_TMA_LOADENS1K_INS1L_ILi2ELi4ELi3EEENS1N_ILi16EEENSM_INS5_IJSB_SN_EEENS5_IJSN_SC_EEEEEEENS4_39AutoVectorizingCopyWithAssumedAlignmentILi128EEENS4_14SM90_TMA_STOREES2Z_S31_S31_EEEvvEEEEvNT_6ParamsE,"",@"SHT_CUDA_INFO"
	.sectionflags	@""
	.align	4


	//----- nvinfo : EIATTR_CUDA_API_VERSION
	.align		4
        /*0000*/ 	.byte	0x04, 0x37
        /*0002*/ 	.short	(.L_31 - .L_30)
.L_30:
        /*0004*/ 	.word	0x00000082


	//----- nvinfo : EIATTR_KPARAM_INFO
	.align		4
.L_31:
        /*0008*/ 	.byte	0x04, 0x17
        /*000a*/ 	.short	(.L_33 - .L_32)
.L_32:
        /*000c*/ 	.word	0x00000000
        /*0010*/ 	.short	0x0000
        /*0012*/ 	.short	0x0000
        /*0014*/ 	.byte	0x00, 0xf0, 0x01, 0x30


	//----- nvinfo : EIATTR_AT_ENTRY_FRAGMENTS
	.align		4
.L_33:
        /*0018*/ 	.byte	0x04, 0x4f
        /*001a*/ 	.short	(.L_35 - .L_34)


	//   ....[0]....
.L_34:
        /*001c*/ 	.word	0x00000007


	//----- nvinfo : EIATTR_RESERVED_SMEM_USED
	.align		4
.L_35:
        /*0020*/ 	.byte	0x01, 0x41
	.zero		2


	//----- nvinfo : EIATTR_SPARSE_MMA_MASK
	.align		4
        /*0024*/ 	.byte	0x03, 0x50
        /*0026*/ 	.short	0x0000


	//----- nvinfo : EIATTR_TCGEN05_2CTA_USED
	.align		4
        /*0028*/ 	.byte	0x01, 0x52
	.zero		2


	//----- nvinfo : EIATTR_MAXREG_COUNT
	.align		4
        /*002c*/ 	.byte	0x03, 0x1b
        /*002e*/ 	.short	0x00ff


	//----- nvinfo : EIATTR_NUM_BARRIERS
	.align		4
        /*0030*/ 	.byte	0x02, 0x4c
        /*0032*/ 	.byte	0x07
	.zero		1


	//----- nvinfo : EIATTR_EXTERNS
	.align		4
        /*0034*/ 	.byte	0x04, 0x0f
        /*0036*/ 	.short	(.L_37 - .L_36)


	//   ....[0]....
	.align		4
.L_36:
        /*0038*/ 	.word	index@(__assertfail)


	//----- nvinfo : EIATTR_MERCURY_ISA_VERSION
	.align		4
.L_37:
        /*003c*/ 	.byte	0x03, 0x5f
        /*003e*/ 	.short	0x0101


	//----- nvinfo : EIATTR_INT_WARP_WIDE_INSTR_OFFSETS
	.align		4
        /*0040*/ 	.byte	0x04, 0x31
        /*0042*/ 	.short	(.L_39 - .L_38)


	//   ....[0]....
.L_38:
        /*0044*/ 	.word	0x00000df0


	//   ....[1]....
        /*0048*/ 	.word	0x00000e90


	//   ....[2]....
        /*004c*/ 	.word	0x00004b00


	//   ....[3]....
        /*0050*/ 	.word	0x00004b20


	//   ....[4]....
        /*0054*/ 	.word	0x00004b50


	//   ....[5]....
        /*0058*/ 	.word	0x00005710


	//   ....[6]....
        /*005c*/ 	.word	0x00005770


	//   ....[7]....
        /*0060*/ 	.word	0x00005860


	//   ....[8]....
        /*0064*/ 	.word	0x000058e0


	//   ....[9]....
        /*0068*/ 	.word	0x000059e0


	//   ....[10]....
        /*006c*/ 	.word	0x00005a70


	//   ....[11]....
        /*0070*/ 	.word	0x00005b70


	//   ....[12]....
        /*0074*/ 	.word	0x00005c20


	//----- nvinfo : EIATTR_COOP_GROUP_MASK_REGIDS
	.align		4
.L_39:
        /*0078*/ 	.byte	0x04, 0x29
        /*007a*/ 	.short	(.L_41 - .L_40)


	//   ....[0]....
.L_40:
        /*007c*/ 	.word	0xffffffff


	//   ....[1]....
        /*0080*/ 	.word	0xffffffff


	//   ....[2]....
        /*0084*/ 	.word	0xffffffff


	//   ....[3]....
        /*0088*/ 	.word	0xffffffff


	//   ....[4]....
        /*008c*/ 	.word	0xffffffff


	//   ....[5]....
        /*0090*/ 	.word	0xffffffff


	//   ....[6]....
        /*0094*/ 	.word	0xffffffff


	//   ....[7]....
        /*0098*/ 	.word	0xffffffff


	//   ....[8]....
        /*009c*/ 	.word	0xffffffff


	//   ....[9]....
        /*00a0*/ 	.word	0xffffffff


	//   ....[10]....
        /*00a4*/ 	.word	0xffffffff


	//   ....[11]....
        /*00a8*/ 	.word	0xffffffff


	//   ....[12]....
        /*00ac*/ 	.word	0xffffffff


	//   ....[13]....
        /*00b0*/ 	.word	0xffffffff


	//----- nvinfo : EIATTR_COOP_GROUP_INSTR_OFFSETS
	.align		4
.L_41:
        /*00b4*/ 	.byte	0x04, 0x28
        /*00b6*/ 	.short	(.L_43 - .L_42)


	//   ....[0]....
.L_42:
        /*00b8*/ 	.word	0x000000b0


	//   ....[1]....
        /*00bc*/ 	.word	0x00000580


	//   ....[2]....
        /*00c0*/ 	.word	0x000007a0


	//   ....[3]....
        /*00c4*/ 	.word	0x00000930


	//   ....[4]....
        /*00c8*/ 	.word	0x00000a20


	//   ....[5]....
        /*00cc*/ 	.word	0x00000b80


	//   ....[6]....
        /*00d0*/ 	.word	0x00000cd0


	//   ....[7]....
        /*00d4*/ 	.word	0x00000f10


	//   ....[8]....
        /*00d8*/ 	.word	0x00002650


	//   ....[9]....
        /*00dc*/ 	.word	0x000036b0


	//   ....[10]....
        /*00e0*/ 	.word	0x00003b80


	//   ....[11]....
        /*00e4*/ 	.word	0x00003bb0


	//   ....[12]....
        /*00e8*/ 	.word	0x00004a00


	//   ....[13]....
        /*00ec*/ 	.word	0x00004c10


	//----- nvinfo : EIATTR_VRC_CTA_INIT_COUNT
	.align		4
.L_43:
        /*00f0*/ 	.byte	0x02, 0x4a
        /*00f2*/ 	.byte	0x80
	.zero		1


	//----- nvinfo : EIATTR_SYSCALL_OFFSETS
	.align		4
        /*00f4*/ 	.byte	0x04, 0x46
        /*00f6*/ 	.short	(.L_45 - .L_44)


	//   ....[0]....
.L_44:
        /*00f8*/ 	.word	0x00006870


	//   ....[1]....
        /*00fc*/ 	.word	0x00006960


	//   ....[2]....
        /*0100*/ 	.word	0x00007130


	//   ....[3]....
        /*0104*/ 	.word	0x00007db0


	//   ....[4]....
        /*0108*/ 	.word	0x00008a10


	//   ....[5]....
        /*010c*/ 	.word	0x00009670


	//----- nvinfo : EIATTR_MBARRIER_INSTR_OFFSETS
	.align		4
.L_45:
        /*0110*/ 	.byte	0x04, 0x39
        /*0112*/ 	.short	(.L_47 - .L_46)


	//   ....[0]....
.L_46:
        /*0114*/ 	.word	0x000006b0
        /*0118*/ 	.word	0x000000ff
        /*011c*/ 	.word	0x00000000
        /*0120*/ 	.short	0x0100
        /*0122*/ 	.byte	0x04
	.zero		1


	//   ....[1]....
        /*0124*/ 	.word	0x000006c0
        /*0128*/ 	.word	0x000000ff
        /*012c*/ 	.word	0x00000038
        /*0130*/ 	.short	0x0100
        /*0132*/ 	.byte	0x04
	.zero		1


	//   ....[2]....
        /*0134*/ 	.word	0x000006d0
        /*0138*/ 	.word	0x000000ff
        /*013c*/ 	.word	0x00000008
        /*0140*/ 	.short	0x0100
        /*0142*/ 	.byte	0x04
	.zero		1


	//   ....[3]....
        /*0144*/ 	.word	0x000006e0
        /*0148*/ 	.word	0x000000ff
        /*014c*/ 	.word	0x00000040
        /*0150*/ 	.short	0x0100
        /*0152*/ 	.byte	0x04
	.zero		1


	//   ....[4]....
        /*0154*/ 	.word	0x000006f0
        /*0158*/ 	.word	0x000000ff
        /*015c*/ 	.word	0x00000010
        /*0160*/ 	.short	0x0100
        /*0162*/ 	.byte	0x04
	.zero		1


	//   ....[5]....
        /*0164*/ 	.word	0x00000700
        /*0168*/ 	.word	0x000000ff
        /*016c*/ 	.word	0x00000048
        /*0170*/ 	.short	0x0100
        /*0172*/ 	.byte	0x04
	.zero		1


	//   ....[6]....
        /*0174*/ 	.word	0x00000710
        /*0178*/ 	.word	0x000000ff
        /*017c*/ 	.word	0x00000018
        /*0180*/ 	.short	0x0100
        /*0182*/ 	.byte	0x04
	.zero		1


	//   ....[7]....
        /*0184*/ 	.word	0x00000720
        /*0188*/ 	.word	0x000000ff
        /*018c*/ 	.word	0x00000050
        /*0190*/ 	.short	0x0100
        /*0192*/ 	.byte	0x04
	.zero		1


	//   ....[8]....
        /*0194*/ 	.word	0x00000730
        /*0198*/ 	.word	0x000000ff
        /*019c*/ 	.word	0x00000020
        /*01a0*/ 	.short	0x0100
        /*01a2*/ 	.byte	0x04
	.zero		1


	//   ....[9]....
        /*01a4*/ 	.word	0x00000740
        /*01a8*/ 	.word	0x000000ff
        /*01ac*/ 	.word	0x00000058
        /*01b0*/ 	.short	0x0100
        /*01b2*/ 	.byte	0x04
	.zero		1


	//   ....[10]....
        /*01b4*/ 	.word	0x00000750
        /*01b8*/ 	.word	0x000000ff
        /*01bc*/ 	.word	0x00000028
        /*01c0*/ 	.short	0x0100
        /*01c2*/ 	.byte	0x04
	.zero		1


	//   ....[11]....
        /*01c4*/ 	.word	0x00000760
        /*01c8*/ 	.word	0x000000ff
        /*01cc*/ 	.word	0x00000060
        /*01d0*/ 	.short	0x0100
        /*01d2*/ 	.byte	0x04
	.zero		1


	//   ....[12]....
        /*01d4*/ 	.word	0x00000770
        /*01d8*/ 	.word	0x000000ff
        /*01dc*/ 	.word	0x00000030
        /*01e0*/ 	.short	0x0100
        /*01e2*/ 	.byte	0x04
	.zero		1


	//   ....[13]....
        /*01e4*/ 	.word	0x00000780
        /*01e8*/ 	.word	0x000000ff
        /*01ec*/ 	.word	0x00000068
        /*01f0*/ 	.short	0x0100
        /*01f2*/ 	.byte	0x04
	.zero		1


	//   ....[14]....
        /*01f4*/ 	.word	0x000008a0
        /*01f8*/ 	.word	0x000000ff
        /*01fc*/ 	.word	0x00000070
        /*0200*/ 	.short	0x0100
        /*0202*/ 	.byte	0x04
	.zero		1


	//   ....[15]....
        /*0204*/ 	.word	0x000008b0
        /*0208*/ 	.word	0x000000ff
        /*020c*/ 	.word	0x00000090
        /*0210*/ 	.short	0x0100
        /*0212*/ 	.byte	0x04
	.zero		1


	//   ....[16]....
        /*0214*/ 	.word	0x000008c0
        /*0218*/ 	.word	0x000000ff
        /*021c*/ 	.word	0x00000078
        /*0220*/ 	.short	0x0100
        /*0222*/ 	.byte	0x04
	.zero		1


	//   ....[17]....
        /*0224*/ 	.word	0x000008d0
        /*0228*/ 	.word	0x000000ff
        /*022c*/ 	.word	0x00000098
        /*0230*/ 	.short	0x0100
        /*0232*/ 	.byte	0x04
	.zero		1


	//   ....[18]....
        /*0234*/ 	.word	0x000008e0
        /*0238*/ 	.word	0x000000ff
        /*023c*/ 	.word	0x00000080
        /*0240*/ 	.short	0x0100
        /*0242*/ 	.byte	0x04
	.zero		1


	//   ....[19]....
        /*0244*/ 	.word	0x000008f0
        /*0248*/ 	.word	0x000000ff
        /*024c*/ 	.word	0x000000a0
        /*0250*/ 	.short	0x0100
        /*0252*/ 	.byte	0x04
	.zero		1


	//   ....[20]....
        /*0254*/ 	.word	0x00000900
        /*0258*/ 	.word	0x000000ff
        /*025c*/ 	.word	0x00000088
        /*0260*/ 	.short	0x0100
        /*0262*/ 	.byte	0x04
	.zero		1


	//   ....[21]....
        /*0264*/ 	.word	0x00000910
        /*0268*/ 	.word	0x000000ff
        /*026c*/ 	.word	0x000000a8
        /*0270*/ 	.short	0x0100
        /*0272*/ 	.byte	0x04
	.zero		1


	//   ....[22]....
        /*0274*/ 	.word	0x000009f0
        /*0278*/ 	.word	0x000000ff
        /*027c*/ 	.word	0x000000b0
        /*0280*/ 	.short	0x0100
        /*0282*/ 	.byte	0x06
	.zero		1


	//   ....[23]....
        /*0284*/ 	.word	0x00000a00
        /*0288*/ 	.word	0x000000ff
        /*028c*/ 	.word	0x000000b8
        /*0290*/ 	.short	0x0100
        /*0292*/ 	.byte	0x06
	.zero		1


	//   ....[24]....
        /*0294*/ 	.word	0x00000b30
        /*0298*/ 	.word	0x000000ff
        /*029c*/ 	.word	0x000000c0
        /*02a0*/ 	.short	0x0100
        /*02a2*/ 	.byte	0x06
	.zero		1


	//   ....[25]....
        /*02a4*/ 	.word	0x00000b40
        /*02a8*/ 	.word	0x000000ff
        /*02ac*/ 	.word	0x000000d0
        /*02b0*/ 	.short	0x0100
        /*02b2*/ 	.byte	0x06
	.zero		1


	//   ....[26]....
        /*02b4*/ 	.word	0x00000b50
        /*02b8*/ 	.word	0x000000ff
        /*02bc*/ 	.word	0x000000c8
        /*02c0*/ 	.short	0x0100
        /*02c2*/ 	.byte	0x06
	.zero		1


	//   ....[27]....
        /*02c4*/ 	.word	0x00000b60
        /*02c8*/ 	.word	0x000000ff
        /*02cc*/ 	.word	0x000000d8
        /*02d0*/ 	.short	0x0100
        /*02d2*/ 	.byte	0x06
	.zero		1


	//   ....[28]....
        /*02d4*/ 	.word	0x00000c80
        /*02d8*/ 	.word	0x000000ff
        /*02dc*/ 	.word	0x000000e0
        /*02e0*/ 	.short	0x0100
        /*02e2*/ 	.byte	0x04
	.zero		1


	//   ....[29]....
        /*02e4*/ 	.word	0x00000c90
        /*02e8*/ 	.word	0x000000ff
        /*02ec*/ 	.word	0x000000f0
        /*02f0*/ 	.short	0x0100
        /*02f2*/ 	.byte	0x04
	.zero		1


	//   ....[30]....
        /*02f4*/ 	.word	0x00000ca0
        /*02f8*/ 	.word	0x000000ff
        /*02fc*/ 	.word	0x000000e8
        /*0300*/ 	.short	0x0100
        /*0302*/ 	.byte	0x04
	.zero		1


	//   ....[31]....
        /*0304*/ 	.word	0x00000cb0
        /*0308*/ 	.word	0x000000ff
        /*030c*/ 	.word	0x000000f8
        /*0310*/ 	.short	0x0100
        /*0312*/ 	.byte	0x04
	.zero		1


	//   ....[32]....
        /*0314*/ 	.word	0x00000da0
        /*0318*/ 	.word	0x000000ff
        /*031c*/ 	.word	0x00000100
        /*0320*/ 	.short	0x0100
        /*0322*/ 	.byte	0x04
	.zero		1


	//   ....[33]....
        /*0324*/ 	.word	0x00000db0
        /*0328*/ 	.word	0x000000ff
        /*032c*/ 	.word	0x00000110
        /*0330*/ 	.short	0x0100
        /*0332*/ 	.byte	0x04
	.zero		1


	//   ....[34]....
        /*0334*/ 	.word	0x00000dc0
        /*0338*/ 	.word	0x000000ff
        /*033c*/ 	.word	0x00000108
        /*0340*/ 	.short	0x0100
        /*0342*/ 	.byte	0x04
	.zero		1


	//   ....[35]....
        /*0344*/ 	.word	0x00000dd0
        /*0348*/ 	.word	0x000000ff
        /*034c*/ 	.word	0x00000118
        /*0350*/ 	.short	0x0100
        /*0352*/ 	.byte	0x04
	.zero		1


	//   ....[36]....
        /*0354*/ 	.word	0x00000ed0
        /*0358*/ 	.word	0x000000ff
        /*035c*/ 	.word	0x00000120
        /*0360*/ 	.short	0x0100
        /*0362*/ 	.byte	0x06
	.zero		1


	//   ....[37]....
        /*0364*/ 	.word	0x00001b60
        /*0368*/ 	.word	0x00000003
        /*036c*/ 	.word	0x00000110
        /*0370*/ 	.short	0x010a
        /*0372*/ 	.byte	0xff
	.zero		1


	//   ....[38]....
        /*0374*/ 	.word	0x00001b90
        /*0378*/ 	.word	0x00000003
        /*037c*/ 	.word	0x00000100
        /*0380*/ 	.short	0x0101
        /*0382*/ 	.byte	0xff
	.zero		1


	//   ....[39]....
        /*0384*/ 	.word	0x00001c60
        /*0388*/ 	.word	0x000000ff
        /*038c*/ 	.word	0x00000038
        /*0390*/ 	.short	0x010a
        /*0392*/ 	.byte	0x04
	.zero		1


	//   ....[40]....
        /*0394*/ 	.word	0x00001d70
        /*0398*/ 	.word	0x000000ff
        /*039c*/ 	.word	0x00000038
        /*03a0*/ 	.short	0x010a
        /*03a2*/ 	.byte	0x06
	.zero		1


	//   ....[41]....
        /*03a4*/ 	.word	0x00001ed0
        /*03a8*/ 	.word	0x000000ff
        /*03ac*/ 	.word	0x00000038
        /*03b0*/ 	.short	0x010a
        /*03b2*/ 	.byte	0x07
	.zero		1


	//   ....[42]....
        /*03b4*/ 	.word	0x000021a0
        /*03b8*/ 	.word	0x000000ff
        /*03bc*/ 	.word	0x000000b8
        /*03c0*/ 	.short	0x0101
        /*03c2*/ 	.byte	0x05
	.zero		1


	//   ....[43]....
        /*03c4*/ 	.word	0x000021c0
        /*03c8*/ 	.word	0x000000ff
        /*03cc*/ 	.word	0x00000038
        /*03d0*/ 	.short	0x010a
        /*03d2*/ 	.byte	0x04
	.zero		1


	//   ....[44]....
        /*03d4*/ 	.word	0x00002240
        /*03d8*/ 	.word	0x000000ff
        /*03dc*/ 	.word	0x00000038
        /*03e0*/ 	.short	0x010a
        /*03e2*/ 	.byte	0x07
	.zero		1


	//   ....[45]....
        /*03e4*/ 	.word	0x00002380
        /*03e8*/ 	.word	0x000000ff
        /*03ec*/ 	.word	0x00000038
        /*03f0*/ 	.short	0x010a
        /*03f2*/ 	.byte	0x04
	.zero		1


	//   ....[46]....
        /*03f4*/ 	.word	0x00002680
        /*03f8*/ 	.word	0x00000003
        /*03fc*/ 	.word	0x000000c0
        /*0400*/ 	.short	0x010a
        /*0402*/ 	.byte	0xff
	.zero		1


	//   ....[47]....
        /*0404*/ 	.word	0x000027d0
        /*0408*/ 	.word	0x00000000
        /*040c*/ 	.word	0x00000000
        /*0410*/ 	.short	0x0101
        /*0412*/ 	.byte	0xff
	.zero		1


	//   ....[48]....
        /*0414*/ 	.word	0x00002d80
        /*0418*/ 	.word	0x000000ff
        /*041c*/ 	.word	0x00000000
        /*0420*/ 	.short	0x010a
        /*0422*/ 	.byte	0x04
	.zero		1


	//   ....[49]....
        /*0424*/ 	.word	0x00002e10
        /*0428*/ 	.word	0x000000ff
        /*042c*/ 	.word	0x00000000
        /*0430*/ 	.short	0x010a
        /*0432*/ 	.byte	0x05
	.zero		1


	//   ....[50]....
        /*0434*/ 	.word	0x00002ea0
        /*0438*/ 	.word	0x000000ff
        /*043c*/ 	.word	0x00000000
        /*0440*/ 	.short	0x010a
        /*0442*/ 	.byte	0x05
	.zero		1


	//   ....[51]....
        /*0444*/ 	.word	0x00002f30
        /*0448*/ 	.word	0x000000ff
        /*044c*/ 	.word	0x00000000
        /*0450*/ 	.short	0x010a
        /*0452*/ 	.byte	0x05
	.zero		1


	//   ....[52]....
        /*0454*/ 	.word	0x00002fc0
        /*0458*/ 	.word	0x000000ff
        /*045c*/ 	.word	0x00000000
        /*0460*/ 	.short	0x010a
        /*0462*/ 	.byte	0x05
	.zero		1


	//   ....[53]....
        /*0464*/ 	.word	0x00003050
        /*0468*/ 	.word	0x000000ff
        /*046c*/ 	.word	0x00000000
        /*0470*/ 	.short	0x010a
        /*0472*/ 	.byte	0x05
	.zero		1


	//   ....[54]....
        /*0474*/ 	.word	0x000030f0
        /*0478*/ 	.word	0x00000000
        /*047c*/ 	.word	0x00000000
        /*0480*/ 	.short	0x010a
        /*0482*/ 	.byte	0xff
	.zero		1


	//   ....[55]....
        /*0484*/ 	.word	0x00003210
        /*0488*/ 	.word	0x00000002
        /*048c*/ 	.word	0x00000100
        /*0490*/ 	.short	0x010a
        /*0492*/ 	.byte	0xff
	.zero		1


	//   ....[56]....
        /*0494*/ 	.word	0x00003270
        /*0498*/ 	.word	0x00000004
        /*049c*/ 	.word	0x00000000
        /*04a0*/ 	.short	0x0101
        /*04a2*/ 	.byte	0xff
	.zero		1


	//   ....[57]....
        /*04a4*/ 	.word	0x00003290
        /*04a8*/ 	.word	0x000000ff
        /*04ac*/ 	.word	0x000000d0
        /*04b0*/ 	.short	0x010a
        /*04b2*/ 	.byte	0x04
	.zero		1


	//   ....[58]....
        /*04b4*/ 	.word	0x000033b0
        /*04b8*/ 	.word	0x00000002
        /*04bc*/ 	.word	0x000000c0
        /*04c0*/ 	.short	0x010a
        /*04c2*/ 	.byte	0xff
	.zero		1


	//   ....[59]....
        /*04c4*/ 	.word	0x000034c0
        /*04c8*/ 	.word	0x00000002
        /*04cc*/ 	.word	0x00000000
        /*04d0*/ 	.short	0x0101
        /*04d2*/ 	.byte	0xff
	.zero		1


	//   ....[60]....
        /*04d4*/ 	.word	0x00003550
        /*04d8*/ 	.word	0x000000ff
        /*04dc*/ 	.word	0x000000d0
        /*04e0*/ 	.short	0x0106
        /*04e2*/ 	.byte	0x04
	.zero		1


	//   ....[61]....
        /*04e4*/ 	.word	0x00003570
        /*04e8*/ 	.word	0x000000ff
        /*04ec*/ 	.word	0x000000d0
        /*04f0*/ 	.short	0x010a
        /*04f2*/ 	.byte	0x04
	.zero		1


	//   ....[62]....
        /*04f4*/ 	.word	0x00003600
        /*04f8*/ 	.word	0x000000ff
        /*04fc*/ 	.word	0x000000d0
        /*0500*/ 	.short	0x0106
        /*0502*/ 	.byte	0x07
	.zero		1


	//   ....[63]....
        /*0504*/ 	.word	0x00003640
        /*0508*/ 	.word	0x00000000
        /*050c*/ 	.word	0x000000d0
        /*0510*/ 	.short	0x010a
        /*0512*/ 	.byte	0xff
	.zero		1


	//   ....[64]....
        /*0514*/ 	.word	0x00003880
        /*0518*/ 	.word	0x000000ff
        /*051c*/ 	.word	0x00000008
        /*0520*/ 	.short	0x010a
        /*0522*/ 	.byte	0x05
	.zero		1


	//   ....[65]....
        /*0524*/ 	.word	0x000038a0
        /*0528*/ 	.word	0x000000ff
        /*052c*/ 	.word	0x00000008
        /*0530*/ 	.short	0x010a
        /*0532*/ 	.byte	0x05
	.zero		1


	//   ....[66]....
        /*0534*/ 	.word	0x00003a30
        /*0538*/ 	.word	0x000000ff
        /*053c*/ 	.word	0x00000008
        /*0540*/ 	.short	0x010a
        /*0542*/ 	.byte	0x05
	.zero		1


	//   ....[67]....
        /*0544*/ 	.word	0x00003a50
        /*0548*/ 	.word	0x000000ff
        /*054c*/ 	.word	0x00000008
        /*0550*/ 	.short	0x010a
        /*0552*/ 	.byte	0x05
	.zero		1


	//   ....[68]....
        /*0554*/ 	.word	0x00003b10
        /*0558*/ 	.word	0x000000ff
        /*055c*/ 	.word	0x00000000
        /*0560*/ 	.short	0x0101
        /*0562*/ 	.byte	0x04
	.zero		1


	//   ....[69]....
        /*0564*/ 	.word	0x000040d0
        /*0568*/ 	.word	0x00000000
        /*056c*/ 	.word	0x000000c0
        /*0570*/ 	.short	0x010a
        /*0572*/ 	.byte	0xff
	.zero		1


	//   ....[70]....
        /*0574*/ 	.word	0x00004190
        /*0578*/ 	.word	0x00000000
        /*057c*/ 	.word	0x00000000
        /*0580*/ 	.short	0x0101
        /*0582*/ 	.byte	0xff
	.zero		1


	//   ....[71]....
        /*0584*/ 	.word	0x00004250
        /*0588*/ 	.word	0x000000ff
        /*058c*/ 	.word	0x00000000
        /*0590*/ 	.short	0x010a
        /*0592*/ 	.byte	0x04
	.zero		1


	//   ....[72]....
        /*0594*/ 	.word	0x00004260
        /*0598*/ 	.word	0x000000ff
        /*059c*/ 	.word	0x000000f0
        /*05a0*/ 	.short	0x010a
        /*05a2*/ 	.byte	0x3a
	.zero		1


	//   ....[73]....
        /*05a4*/ 	.word	0x00004310
        /*05a8*/ 	.word	0x000000ff
        /*05ac*/ 	.word	0x00000000
        /*05b0*/ 	.short	0x010a
        /*05b2*/ 	.byte	0x07
	.zero		1


	//   ....[74]....
        /*05b4*/ 	.word	0x00004440
        /*05b8*/ 	.word	0x000000ff
        /*05bc*/ 	.word	0x00000000
        /*05c0*/ 	.short	0x010a
        /*05c2*/ 	.byte	0x04
	.zero		1


	//   ....[75]....
        /*05c4*/ 	.word	0x00004810
        /*05c8*/ 	.word	0x000000ff
        /*05cc*/ 	.word	0x00000000
        /*05d0*/ 	.short	0x010a
        /*05d2*/ 	.byte	0x04
	.zero		1


	//   ....[76]....
        /*05d4*/ 	.word	0x000048b0
        /*05d8*/ 	.word	0x00000000
        /*05dc*/ 	.word	0x00000000
        /*05e0*/ 	.short	0x010a
        /*05e2*/ 	.byte	0xff
	.zero		1


	//   ....[77]....
        /*05e4*/ 	.word	0x000048f0
        /*05e8*/ 	.word	0x00000000
        /*05ec*/ 	.word	0x00000000
        /*05f0*/ 	.short	0x010a
        /*05f2*/ 	.byte	0xff
	.zero		1


	//   ....[78]....
        /*05f4*/ 	.word	0x00004960
        /*05f8*/ 	.word	0x000000ff
        /*05fc*/ 	.word	0x00000000
        /*0600*/ 	.short	0x0101
        /*0602*/ 	.byte	0x04
	.zero		1


	//   ....[79]....
        /*0604*/ 	.word	0x000049a0
        /*0608*/ 	.word	0x000000ff
        /*060c*/ 	.word	0x00000120
        /*0610*/ 	.short	0x010a
        /*0612*/ 	.byte	0x22
	.zero		1


	//   ....[80]....
        /*0614*/ 	.word	0x000049f0
        /*0618*/ 	.word	0x000000ff
        /*061c*/ 	.word	0x00000000
        /*0620*/ 	.short	0x0101
        /*0622*/ 	.byte	0x04
	.zero		1


	//   ....[81]....
        /*0624*/ 	.word	0x00004ed0
        /*0628*/ 	.word	0x00000008
        /*062c*/ 	.word	0x000000c0
        /*0630*/ 	.short	0x010a
        /*0632*/ 	.byte	0xff
	.zero		1


	//   ....[82]....
        /*0634*/ 	.word	0x00005040
        /*0638*/ 	.word	0x00000000
        /*063c*/ 	.word	0x00000000
        /*0640*/ 	.short	0x0101
        /*0642*/ 	.byte	0xff
	.zero		1


	//   ....[83]....
        /*0644*/ 	.word	0x00005520
        /*0648*/ 	.word	0x000000ff
        /*064c*/ 	.word	0x000000b8
        /*0650*/ 	.short	0x010a
        /*0652*/ 	.byte	0x15
	.zero		1


	//   ....[84]....
        /*0654*/ 	.word	0x000056b0
        /*0658*/ 	.word	0x000000ff
        /*065c*/ 	.word	0x00000090
        /*0660*/ 	.short	0x010a
        /*0662*/ 	.byte	0x15
	.zero		1


	//   ....[85]....
        /*0664*/ 	.word	0x00005800
        /*0668*/ 	.word	0x000000ff
        /*066c*/ 	.word	0x00000070
        /*0670*/ 	.short	0x010b
        /*0672*/ 	.byte	0x15
	.zero		1


	//   ....[86]....
        /*0674*/ 	.word	0x00005820
        /*0678*/ 	.word	0x000000ff
        /*067c*/ 	.word	0x00000000
        /*0680*/ 	.short	0x0101
        /*0682*/ 	.byte	0x04
	.zero		1


	//   ....[87]....
        /*0684*/ 	.word	0x00005830
        /*0688*/ 	.word	0x000000ff
        /*068c*/ 	.word	0x00000098
        /*0690*/ 	.short	0x010a
        /*0692*/ 	.byte	0x15
	.zero		1


	//   ....[88]....
        /*0694*/ 	.word	0x00005980
        /*0698*/ 	.word	0x000000ff
        /*069c*/ 	.word	0x00000078
        /*06a0*/ 	.short	0x010b
        /*06a2*/ 	.byte	0x15
	.zero		1


	//   ....[89]....
        /*06a4*/ 	.word	0x000059a0
        /*06a8*/ 	.word	0x000000ff
        /*06ac*/ 	.word	0x00000000
        /*06b0*/ 	.short	0x0101
        /*06b2*/ 	.byte	0x04
	.zero		1


	//   ....[90]....
        /*06b4*/ 	.word	0x000059b0
        /*06b8*/ 	.word	0x000000ff
        /*06bc*/ 	.word	0x000000a0
        /*06c0*/ 	.short	0x010a
        /*06c2*/ 	.byte	0x15
	.zero		1


	//   ....[91]....
        /*06c4*/ 	.word	0x00005b10
        /*06c8*/ 	.word	0x000000ff
        /*06cc*/ 	.word	0x00000080
        /*06d0*/ 	.short	0x010b
        /*06d2*/ 	.byte	0x15
	.zero		1


	//   ....[92]....
        /*06d4*/ 	.word	0x00005b30
        /*06d8*/ 	.word	0x000000ff
        /*06dc*/ 	.word	0x00000000
        /*06e0*/ 	.short	0x0101
        /*06e2*/ 	.byte	0x04
	.zero		1


	//   ....[93]....
        /*06e4*/ 	.word	0x00005b40
        /*06e8*/ 	.word	0x000000ff
        /*06ec*/ 	.word	0x000000a8
        /*06f0*/ 	.short	0x010a
        /*06f2*/ 	.byte	0x15
	.zero		1


	//   ....[94]....
        /*06f4*/ 	.word	0x00005d20
        /*06f8*/ 	.word	0x000000ff
        /*06fc*/ 	.word	0x00000088
        /*0700*/ 	.short	0x010b
        /*0702*/ 	.byte	0x15
	.zero		1


	//   ....[95]....
        /*0704*/ 	.word	0x00005d30
        /*0708*/ 	.word	0x000000ff
        /*070c*/ 	.word	0x00000000
        /*0710*/ 	.short	0x0101
        /*0712*/ 	.byte	0x27
	.zero		1


	//   ....[96]....
        /*0714*/ 	.word	0x00005d70
        /*0718*/ 	.word	0x000000ff
        /*071c*/ 	.word	0x00000090
        /*0720*/ 	.short	0x010a
        /*0722*/ 	.byte	0x15
	.zero		1


	//   ....[97]....
        /*0724*/ 	.word	0x00005d90
        /*0728*/ 	.word	0x000000ff
        /*072c*/ 	.word	0x00000098
        /*0730*/ 	.short	0x010a
        /*0732*/ 	.byte	0x15
	.zero		1


	//   ....[98]....
        /*0734*/ 	.word	0x00005db0
        /*0738*/ 	.word	0x000000ff
        /*073c*/ 	.word	0x000000a0
        /*0740*/ 	.short	0x010a
        /*0742*/ 	.byte	0x15
	.zero		1


	//   ....[99]....
        /*0744*/ 	.word	0x00005df0
        /*0748*/ 	.word	0x00000000
        /*074c*/ 	.word	0x000000a8
        /*0750*/ 	.short	0x010a
        /*0752*/ 	.byte	0xff
	.zero		1


	//   ....[100]....
        /*0754*/ 	.word	0x00006100
        /*0758*/ 	.word	0x00000003
        /*075c*/ 	.word	0x000000c0
        /*0760*/ 	.short	0x010a
        /*0762*/ 	.byte	0xff
	.zero		1


	//   ....[101]....
        /*0764*/ 	.word	0x00006280
        /*0768*/ 	.word	0x00000000
        /*076c*/ 	.word	0x00000000
        /*0770*/ 	.short	0x0101
        /*0772*/ 	.byte	0xff
	.zero		1


	//   ....[102]....
        /*0774*/ 	.word	0x00006df0
        /*0778*/ 	.word	0x000000ff
        /*077c*/ 	.word	0x00000070
        /*0780*/ 	.short	0x010a
        /*0782*/ 	.byte	0x2c
	.zero		1


	//   ....[103]....
        /*0784*/ 	.word	0x00006e30
        /*0788*/ 	.word	0x00000063
        /*078c*/ 	.word	0x000000e0
        /*0790*/ 	.short	0x010a
        /*0792*/ 	.byte	0xff
	.zero		1


	//   ....[104]....
        /*0794*/ 	.word	0x00006f20
        /*0798*/ 	.word	0x000000ff
        /*079c*/ 	.word	0x00000070
        /*07a0*/ 	.short	0x010a
        /*07a2*/ 	.byte	0x2c
	.zero		1


	//   ....[105]....
        /*07a4*/ 	.word	0x00007010
        /*07a8*/ 	.word	0x00000063
        /*07ac*/ 	.word	0x000000e0
        /*07b0*/ 	.short	0x010a
        /*07b2*/ 	.byte	0xff
	.zero		1


	//   ....[106]....
        /*07b4*/ 	.word	0x00007ae0
        /*07b8*/ 	.word	0x00000000
        /*07bc*/ 	.word	0x00000000
        /*07c0*/ 	.short	0x0101
        /*07c2*/ 	.byte	0xff
	.zero		1


	//   ....[107]....
        /*07c4*/ 	.word	0x00007af0
        /*07c8*/ 	.word	0x00000003
        /*07cc*/ 	.word	0x00000070
        /*07d0*/ 	.short	0x010a
        /*07d2*/ 	.byte	0xff
	.zero		1


	//   ....[108]....
        /*07d4*/ 	.word	0x00007bd0
        /*07d8*/ 	.word	0x00000003
        /*07dc*/ 	.word	0x00000070
        /*07e0*/ 	.short	0x010a
        /*07e2*/ 	.byte	0xff
	.zero		1


	//   ....[109]....
        /*07e4*/ 	.word	0x00008740
        /*07e8*/ 	.word	0x0000003d
        /*07ec*/ 	.word	0x00000000
        /*07f0*/ 	.short	0x0101
        /*07f2*/ 	.byte	0xff
	.zero		1


	//   ....[110]....
        /*07f4*/ 	.word	0x00008760
        /*07f8*/ 	.word	0x0000003e
        /*07fc*/ 	.word	0x00000070
        /*0800*/ 	.short	0x010a
        /*0802*/ 	.byte	0xff
	.zero		1


	//   ....[111]....
        /*0804*/ 	.word	0x00008830
        /*0808*/ 	.word	0x0000003e
        /*080c*/ 	.word	0x00000070
        /*0810*/ 	.short	0x010a
        /*0812*/ 	.byte	0xff
	.zero		1


	//   ....[112]....
        /*0814*/ 	.word	0x000093a0
        /*0818*/ 	.word	0x0000003d
        /*081c*/ 	.word	0x00000000
        /*0820*/ 	.short	0x0101
        /*0822*/ 	.byte	0xff
	.zero		1


	//   ....[113]....
        /*0824*/ 	.word	0x000093c0
        /*0828*/ 	.word	0x0000003e
        /*082c*/ 	.word	0x00000070
        /*0830*/ 	.short	0x010a
        /*0832*/ 	.byte	0xff
	.zero		1


	//   ....[114]....
        /*0834*/ 	.word	0x00009490
        /*0838*/ 	.word	0x0000003e
        /*083c*/ 	.word	0x00000070
        /*0840*/ 	.short	0x010a
        /*0842*/ 	.byte	0xff
	.zero		1


	//   ....[115]....
        /*0844*/ 	.word	0x00009880
        /*0848*/ 	.word	0x00000063
        /*084c*/ 	.word	0x00000000
        /*0850*/ 	.short	0x0101
        /*0852*/ 	.byte	0xff
	.zero		1


	//   ....[116]....
        /*0854*/ 	.word	0x0000a050
        /*0858*/ 	.word	0x00000002
        /*085c*/ 	.word	0x00000000
        /*0860*/ 	.short	0x0101
        /*0862*/ 	.byte	0xff
	.zero		1


	//   ....[117]....
        /*0864*/ 	.word	0x0000a2e0
        /*0868*/ 	.word	0x000000ff
        /*086c*/ 	.word	0x00000000
        /*0870*/ 	.short	0x0101
        /*0872*/ 	.byte	0x04
	.zero		1


	//   ....[118]....
        /*0874*/ 	.word	0x0000a300
        /*0878*/ 	.word	0x00000003
        /*087c*/ 	.word	0x00000110
        /*0880*/ 	.short	0x010a
        /*0882*/ 	.byte	0xff
	.zero		1


	//   ....[119]....
        /*0884*/ 	.word	0x0000a360
        /*0888*/ 	.word	0x00000000
        /*088c*/ 	.word	0x00000038
        /*0890*/ 	.short	0x010a
        /*0892*/ 	.byte	0xff
	.zero		1


	//   ....[120]....
        /*0894*/ 	.word	0x0000a3c0
        /*0898*/ 	.word	0x00000000
        /*089c*/ 	.word	0x00000038
        /*08a0*/ 	.short	0x010a
        /*08a2*/ 	.byte	0xff
	.zero		1


	//   ....[121]....
        /*08a4*/ 	.word	0x0000a410
        /*08a8*/ 	.word	0x00000003
        /*08ac*/ 	.word	0x000000c0
        /*08b0*/ 	.short	0x010a
        /*08b2*/ 	.byte	0xff
	.zero		1


	//   ....[122]....
        /*08b4*/ 	.word	0x0000a470
        /*08b8*/ 	.word	0x00000000
        /*08bc*/ 	.word	0x00000000
        /*08c0*/ 	.short	0x010a
        /*08c2*/ 	.byte	0xff
	.zero		1


	//   ....[123]....
        /*08c4*/ 	.word	0x0000a4d0
        /*08c8*/ 	.word	0x00000000
        /*08cc*/ 	.word	0x00000000
        /*08d0*/ 	.short	0x010a
        /*08d2*/ 	.byte	0xff
	.zero		1


	//   ....[124]....
        /*08d4*/ 	.word	0x0000a530
        /*08d8*/ 	.word	0x00000000
        /*08dc*/ 	.word	0x00000000
        /*08e0*/ 	.short	0x010a
        /*08e2*/ 	.byte	0xff
	.zero		1


	//   ....[125]....
        /*08e4*/ 	.word	0x0000a590
        /*08e8*/ 	.word	0x00000000
        /*08ec*/ 	.word	0x00000000
        /*08f0*/ 	.short	0x010a
        /*08f2*/ 	.byte	0xff
	.zero		1


	//   ....[126]....
        /*08f4*/ 	.word	0x0000a5f0
        /*08f8*/ 	.word	0x00000000
        /*08fc*/ 	.word	0x00000000
        /*0900*/ 	.short	0x010a
        /*0902*/ 	.byte	0xff
	.zero		1


	//   ....[127]....
        /*0904*/ 	.word	0x0000a650
        /*0908*/ 	.word	0x00000000
        /*090c*/ 	.word	0x00000000
        /*0910*/ 	.short	0x010a
        /*0912*/ 	.byte	0xff
	.zero		1


	//   ....[128]....
        /*0914*/ 	.word	0x0000a6a0
        /*0918*/ 	.word	0x00000002
        /*091c*/ 	.word	0x00000100
        /*0920*/ 	.short	0x010a
        /*0922*/ 	.byte	0xff
	.zero		1


	//   ....[129]....
        /*0924*/ 	.word	0x0000a700
        /*0928*/ 	.word	0x00000002
        /*092c*/ 	.word	0x000000d0
        /*0930*/ 	.short	0x010a
        /*0932*/ 	.byte	0xff
	.zero		1


	//   ....[130]....
        /*0934*/ 	.word	0x0000a750
        /*0938*/ 	.word	0x00000002
        /*093c*/ 	.word	0x000000c0
        /*0940*/ 	.short	0x010a
        /*0942*/ 	.byte	0xff
	.zero		1


	//   ....[131]....
        /*0944*/ 	.word	0x0000a7b0
        /*0948*/ 	.word	0x00000000
        /*094c*/ 	.word	0x000000d0
        /*0950*/ 	.short	0x010a
        /*0952*/ 	.byte	0xff
	.zero		1


	//   ....[132]....
        /*0954*/ 	.word	0x0000a810
        /*0958*/ 	.word	0x00000000
        /*095c*/ 	.word	0x00000008
        /*0960*/ 	.short	0x010a
        /*0962*/ 	.byte	0xff
	.zero		1


	//   ....[133]....
        /*0964*/ 	.word	0x0000a900
        /*0968*/ 	.word	0x00000000
        /*096c*/ 	.word	0x00000008
        /*0970*/ 	.short	0x010a
        /*0972*/ 	.byte	0xff
	.zero		1


	//   ....[134]....
        /*0974*/ 	.word	0x0000a950
        /*0978*/ 	.word	0x00000000
        /*097c*/ 	.word	0x000000c0
        /*0980*/ 	.short	0x010a
        /*0982*/ 	.byte	0xff
	.zero		1


	//   ....[135]....
        /*0984*/ 	.word	0x0000a9b0
        /*0988*/ 	.word	0x00000000
        /*098c*/ 	.word	0x000000f0
        /*0990*/ 	.short	0x010a
        /*0992*/ 	.byte	0xff
	.zero		1


	//   ....[136]....
        /*0994*/ 	.word	0x0000aa10
        /*0998*/ 	.word	0x00000000
        /*099c*/ 	.word	0x00000000
        /*09a0*/ 	.short	0x010a
        /*09a2*/ 	.byte	0xff
	.zero		1


	//   ....[137]....
        /*09a4*/ 	.word	0x0000aa70
        /*09a8*/ 	.word	0x00000000
        /*09ac*/ 	.word	0x00000000
        /*09b0*/ 	.short	0x010a
        /*09b2*/ 	.byte	0xff
	.zero		1


	//   ....[138]....
        /*09b4*/ 	.word	0x0000aad0
        /*09b8*/ 	.word	0x00000000
        /*09bc*/ 	.word	0x00000120
        /*09c0*/ 	.short	0x010a
        /*09c2*/ 	.byte	0xff
	.zero		1


	//   ....[139]....
        /*09c4*/ 	.word	0x0000ab20
        /*09c8*/ 	.word	0x00000008
        /*09cc*/ 	.word	0x000000c0
        /*09d0*/ 	.short	0x010a
        /*09d2*/ 	.byte	0xff
	.zero		1


	//   ....[140]....
        /*09d4*/ 	.word	0x0000ab80
        /*09d8*/ 	.word	0x00000000
        /*09dc*/ 	.word	0x000000b8
        /*09e0*/ 	.short	0x010a
        /*09e2*/ 	.byte	0xff
	.zero		1


	//   ....[141]....
        /*09e4*/ 	.word	0x0000abe0
        /*09e8*/ 	.word	0x00000005
        /*09ec*/ 	.word	0x00000090
        /*09f0*/ 	.short	0x010a
        /*09f2*/ 	.byte	0xff
	.zero		1


	//   ....[142]....
        /*09f4*/ 	.word	0x0000ac40
        /*09f8*/ 	.word	0x00000005
        /*09fc*/ 	.word	0x00000098
        /*0a00*/ 	.short	0x010a
        /*0a02*/ 	.byte	0xff
	.zero		1


	//   ....[143]....
        /*0a04*/ 	.word	0x0000aca0
        /*0a08*/ 	.word	0x00000005
        /*0a0c*/ 	.word	0x000000a0
        /*0a10*/ 	.short	0x010a
        /*0a12*/ 	.byte	0xff
	.zero		1


	//   ....[144]....
        /*0a14*/ 	.word	0x0000ad00
        /*0a18*/ 	.word	0x00000005
        /*0a1c*/ 	.word	0x000000a8
        /*0a20*/ 	.short	0x010a
        /*0a22*/ 	.byte	0xff
	.zero		1


	//   ....[145]....
        /*0a24*/ 	.word	0x0000ad60
        /*0a28*/ 	.word	0x00000000
        /*0a2c*/ 	.word	0x00000090
        /*0a30*/ 	.short	0x010a
        /*0a32*/ 	.byte	0xff
	.zero		1


	//   ....[146]....
        /*0a34*/ 	.word	0x0000adc0
        /*0a38*/ 	.word	0x00000000
        /*0a3c*/ 	.word	0x00000098
        /*0a40*/ 	.short	0x010a
        /*0a42*/ 	.byte	0xff
	.zero		1


	//   ....[147]....
        /*0a44*/ 	.word	0x0000ae20
        /*0a48*/ 	.word	0x00000000
        /*0a4c*/ 	.word	0x000000a0
        /*0a50*/ 	.short	0x010a
        /*0a52*/ 	.byte	0xff
	.zero		1


	//   ....[148]....
        /*0a54*/ 	.word	0x0000ae70
        /*0a58*/ 	.word	0x00000003
        /*0a5c*/ 	.word	0x000000c0
        /*0a60*/ 	.short	0x010a
        /*0a62*/ 	.byte	0xff
	.zero		1


	//   ....[149]....
        /*0a64*/ 	.word	0x0000aed0
        /*0a68*/ 	.word	0x00000002
        /*0a6c*/ 	.word	0x00000070
        /*0a70*/ 	.short	0x010a
        /*0a72*/ 	.byte	0xff
	.zero		1


	//   ....[150]....
        /*0a74*/ 	.word	0x0000af20
        /*0a78*/ 	.word	0x00000063
        /*0a7c*/ 	.word	0x000000e0
        /*0a80*/ 	.short	0x010a
        /*0a82*/ 	.byte	0xff
	.zero		1


	//   ....[151]....
        /*0a84*/ 	.word	0x0000af70
        /*0a88*/ 	.word	0x00000003
        /*0a8c*/ 	.word	0x00000070
        /*0a90*/ 	.short	0x010a
        /*0a92*/ 	.byte	0xff
	.zero		1


	//   ....[152]....
        /*0a94*/ 	.word	0x0000afc0
        /*0a98*/ 	.word	0x0000003e
        /*0a9c*/ 	.word	0x00000070
        /*0aa0*/ 	.short	0x010a
        /*0aa2*/ 	.byte	0xff
	.zero		1


	//   ....[153]....
        /*0aa4*/ 	.word	0x0000b010
        /*0aa8*/ 	.word	0x0000003e
        /*0aac*/ 	.word	0x00000070
        /*0ab0*/ 	.short	0x010a
        /*0ab2*/ 	.byte	0xff
	.zero		1


	//----- nvinfo : EIATTR_NUM_MBARRIERS
	.align		4
.L_47:
        /*0ab4*/ 	.byte	0x03, 0x38
        /*0ab6*/ 	.short	0x0025


	//----- nvinfo : EIATTR_EXIT_INSTR_OFFSETS
	.align		4
        /*0ab8*/ 	.byte	0x04, 0x1c
        /*0aba*/ 	.short	(.L_49 - .L_48)


	//   ....[0]....
.L_48:
        /*0abc*/ 	.word	0x00003120


	//   ....[1]....
        /*0ac0*/ 	.word	0x00003610


	//   ....[2]....
        /*0ac4*/ 	.word	0x00003670


	//   ....[3]....
        /*0ac8*/ 	.word	0x00004c20


	//   ....[4]....
        /*0acc*/ 	.word	0x00005e20


	//   ....[5]....
        /*0ad0*/ 	.word	0x00005e60


	//   ....[6]....
        /*0ad4*/ 	.word	0x0000a1d0


	//   ....[7]....
        /*0ad8*/ 	.word	0x0000a250


	//   ....[8]....
        /*0adc*/ 	.word	0x0000a280


	//   ....[9]....
        /*0ae0*/ 	.word	0x0000a2f0


	//----- nvinfo : EIATTR_MAX_THREADS
	.align		4
.L_49:
        /*0ae4*/ 	.byte	0x04, 0x05
        /*0ae6*/ 	.short	(.L_51 - .L_50)
.L_50:
        /*0ae8*/ 	.word	0x00000100
        /*0aec*/ 	.word	0x00000001
        /*0af0*/ 	.word	0x00000001


	//----- nvinfo : EIATTR_CRS_STACK_SIZE
	.align		4
.L_51:
        /*0af4*/ 	.byte	0x04, 0x1e
        /*0af6*/ 	.short	(.L_53 - .L_52)
.L_52:
        /*0af8*/ 	.word	0x00000000


	//----- nvinfo : EIATTR_CBANK_PARAM_SIZE
	.align		4
.L_53:
        /*0afc*/ 	.byte	0x03, 0x19
        /*0afe*/ 	.short	0x0c00


	//----- nvinfo : EIATTR_PARAM_CBANK
	.align		4
        /*0b00*/ 	.byte	0x04, 0x0a
        /*0b02*/ 	.short	(.L_55 - .L_54)
	.align		4
.L_54:
        /*0b04*/ 	.word	index@(.nv.constant0._ZN7cutlass13device_kernelINS_4gemm6kernel13GemmUniversalIN4cute5tupleIJiiiiEEENS1_10collective13CollectiveMmaINS1_46MainloopSm100TmaUmmaWarpSpecializedBlockScaledILi7ELi2ELi2ENS5_IJNS4_1CILi8EEENSA_ILi1EEESC_EEEEENS5_IJNSA_ILi256EEENSA_ILi128EEESF_EEENS5_IJNS_12float_e2m1_tENS_13float_ue8m0_tEEEENS5_IJNS5_IJlSC_lEEENS4_6LayoutINS5_IJNS5_IJNS5_IJNSA_ILi32EEENSA_ILi4EEEEEEiEEESQ_NS5_IJSC_iEEEEEENS5_IJNS5_IJNS5_IJNSA_ILi16EEESO_EEEiEEENS5_IJNS5_IJNSA_ILi0EEESC_EEENSA_ILi512EEEEEENS5_IJSW_iEEEEEEEEEEESK_S13_NS4_8TiledMMAINS4_8MMA_AtomIJNS4_23SM100_MMA_MXF4_2x1SM_SSISI_SI_fSJ_Li256ELi128ELi32ELNS4_4UMMA5MajorE0ELS18_0ELNS17_7ScaleInE0ELS19_0EEEEEENSM_INS5_IJSC_SC_SC_EEENS5_IJSW_SW_SW_EEEEENS5_IJNS4_10UnderscoreES1F_S1F_EEEEENS5_IJNS4_18SM100_TMA_2SM_LOADES1I_EEENS5_IJNS4_14ComposedLayoutINS4_7SwizzleILi3ELi4ELi3EEENS4_18smem_ptr_flag_bitsILi4EEENSM_INS5_IJSB_SF_EEENS5_IJSF_SC_EEEEEEENSM_INS5_IJNS5_IJNS5_IJSP_SC_EEENS5_IJSN_NSA_ILi2EEEEEEEEESC_NS5_IJS1U_S1U_EEEEEENS5_IJNS5_IJNS5_IJSU_SY_EEESX_EEESW_NS5_IJS1U_SY_EEEEEEEEEEEvNS4_8identityENS5_IJNS4_28SM100_TMA_2SM_LOAD_MULTICASTES26_EEES24_vS25_EENS_8epilogue10collective18CollectiveEpilogueINS29_23Sm100TmaWarpSpecializedILi4ELi2ELi32ELb1ELb0EEEJNS5_IJSG_SG_SF_EEENS5_IJNSM_ISG_SC_EENSM_ISN_SC_EEEEENS_10bfloat16_tESL_S2I_SL_NS29_6fusion15FusionCallbacksIS2D_NS2J_17LinearCombinationIS2I_fS2I_fLNS_15FloatRoundStyleE2EEES2E_S2H_JEEENS4_5SM1004TMEM4LOAD26SM100_TMEM_LOAD_32dp32b32xENS4_13SM90_TMA_LOADENS1K_INS1L_ILi2ELi4ELi3EEENS1N_ILi16EEENSM_INS5_IJSB_SN_EEENS5_IJSN_SC_EEEEEEENS4_39AutoVectorizingCopyWithAssumedAlignmentILi128EEENS4_14SM90_TMA_STOREES2Z_S31_S31_EEEvvEEEEvNT_6ParamsE)
        /*0b08*/ 	.short	0x0380
        /*0b0a*/ 	.short	0x0c00


	//----- nvinfo : EIATTR_SW_WAR
	.align		4
.L_55:
        /*0b0c*/ 	.byte	0x04, 0x36
        /*0b0e*/ 	.short	(.L_57 - .L_56)
.L_56:
        /*0b10*/ 	.word	0x00000008
.L_57:


//--------------------- .nv.callgraph             --------------------------
	.section	.nv.callgraph,"",@"SHT_CUDA_CALLGRAPH"
	.align	4
	.sectionentsize	8
	.align		4
        /*0000*/ 	.word	0x00000000
	.align		4
        /*0004*/ 	.word	0xffffffff
	.align		4
        /*0008*/ 	.word	index@(_ZN7cutlass13device_kernelINS_4gemm6kernel13GemmUniversalIN4cute5tupleIJiiiiEEENS1_10collective13CollectiveMmaINS1_46MainloopSm100TmaUmmaWarpSpecializedBlockScaledILi7ELi2ELi2ENS5_IJNS4_1CILi8EEENSA_ILi1EEESC_EEEEENS5_IJNSA_ILi256EEENSA_ILi128EEESF_EEENS5_IJNS_12float_e2m1_tENS_13float_ue8m0_tEEEENS5_IJNS5_IJlSC_lEEENS4_6LayoutINS5_IJNS5_IJNS5_IJNSA_ILi32EEENSA_ILi4EEEEEEiEEESQ_NS5_IJSC_iEEEEEENS5_IJNS5_IJNS5_IJNSA_ILi16EEESO_EEEiEEENS5_IJNS5_IJNSA_ILi0EEESC_EEENSA_ILi512EEEEEENS5_IJSW_iEEEEEEEEEEESK_S13_NS4_8TiledMMAINS4_8MMA_AtomIJNS4_23SM100_MMA_MXF4_2x1SM_SSISI_SI_fSJ_Li256ELi128ELi32ELNS4_4UMMA5MajorE0ELS18_0ELNS17_7ScaleInE0ELS19_0EEEEEENSM_INS5_IJSC_SC_SC_EEENS5_IJSW_SW_SW_EEEEENS5_IJNS4_10UnderscoreES1F_S1F_EEEEENS5_IJNS4_18SM100_TMA_2SM_LOADES1I_EEENS5_IJNS4_14ComposedLayoutINS4_7SwizzleILi3ELi4ELi3EEENS4_18smem_ptr_flag_bitsILi4EEENSM_INS5_IJSB_SF_EEENS5_IJSF_SC_EEEEEEENSM_INS5_IJNS5_IJNS5_IJSP_SC_EEENS5_IJSN_NSA_ILi2EEEEEEEEESC_NS5_IJS1U_S1U_EEEEEENS5_IJNS5_IJNS5_IJSU_SY_EEESX_EEESW_NS5_IJS1U_SY_EEEEEEEEEEEvNS4_8identityENS5_IJNS4_28SM100_TMA_2SM_LOAD_MULTICASTES26_EEES24_vS25_EENS_8epilogue10collective18CollectiveEpilogueINS29_23Sm100TmaWarpSpecializedILi4ELi2ELi32ELb1ELb0EEEJNS5_IJSG_SG_SF_EEENS5_IJNSM_ISG_SC_EENSM_ISN_SC_EEEEENS_10bfloat16_tESL_S2I_SL_NS29_6fusion15FusionCallbacksIS2D_NS2J_17LinearCombinationIS2I_fS2I_fLNS_15FloatRoundStyleE2EEES2E_S2H_JEEENS4_5SM1004TMEM4LOAD26SM100_TMEM_LOAD_32dp32b32xENS4_13SM90_TMA_LOADENS1K_INS1L_ILi2ELi4ELi3EEENS1N_ILi16EEENSM_INS5_IJSB_SN_EEENS5_IJSN_SC_EEEEEEENS4_39AutoVectorizingCopyWithAssumedAlignmentILi128EEENS4_14SM90_TMA_STOREES2Z_S31_S31_EEEvvEEEEvNT_6ParamsE)
	.align		4
        /*000c*/ 	.word	index@(__assertfail)
	.align		4
        /*0010*/ 	.word	0x00000000
	.align		4
        /*0014*/ 	.word	0xfffffffe
	.align		4
        /*0018*/ 	.word	0x00000000
	.align		4
        /*001c*/ 	.word	0xfffffffd
	.align		4
        /*0020*/ 	.word	0x00000000
	.align		4
        /*0024*/ 	.word	0xfffffffc


//--------------------- .nv.constant4             --------------------------
	.section	.nv.constant4,"a",@progbits
	.align	8
	.align		8
.nv.constant4:
        /*0000*/ 	.dword	__assertfail
	.align		8
        /*0008*/ 	.dword	__unnamed_1
	.align		8
        /*0010*/ 	.dword	__unnamed_2
	.align		8
        /*0018*/ 	.dword	_ZN40_INTERNAL_304a3a22_4_k_cu_38bc9f55_372844cuda3std3__45__cpo5beginE
	.align		8
        /*0020*/ 	.dword	_ZN40_INTERNAL_304a3a22_4_k_cu_38bc9f55_372844cuda3std3__45__cpo3endE
	.align		8
        /*0028*/ 	.dword	_ZN40_INTERNAL_304a3a22_4_k_cu_38bc9f55_372844cuda3std3__45__cpo6cbeginE
	.align		8
        /*0030*/ 	.dword	_ZN40_INTERNAL_304a3a22_4_k_cu_38bc9f55_372844cuda3std3__45__cpo4cendE
	.align		8
        /*0038*/ 	.dword	_ZN40_INTERNAL_304a3a22_4_k_cu_38bc9f55_372844cuda3std3__442_GLOBAL__N__304a3a22_4_k_cu_38bc9f55_372846ignoreE
	.align		8
        /*0040*/ 	.dword	_ZN40_INTERNAL_304a3a22_4_k_cu_38bc9f55_372844cuda3std3__419piecewise_constructE
	.align		8
        /*0048*/ 	.dword	_ZN40_INTERNAL_304a3a22_4_k_cu_38bc9f55_372844cuda3std3__48in_placeE
	.align		8
        /*0050*/ 	.dword	_ZN40_INTERNAL_304a3a22_4_k_cu_38bc9f55_372844cuda3std6ranges3__45__cpo4swapE
	.align		8
        /*0058*/ 	.dword	_ZN40_INTERNAL_304a3a22_4_k_cu_38bc9f55_372844cuda3std6ranges3__45__cpo9iter_moveE
	.align		8
        /*0060*/ 	.dword	_ZN40_INTERNAL_304a3a22_4_k_cu_38bc9f55_372844cute7productE
	.align		8
        /*0068*/ 	.dword	_ZN40_INTERNAL_304a3a22_4_k_cu_38bc9f55_372844cute1_E
	.align		8
        /*0070*/ 	.dword	$str$25
	.align		8
        /*0078*/ 	.dword	$str$26
	.align		8
        /*0080*/ 	.dword	$str$29
	.align		8
        /*0088*/ 	.dword	$str$30


//--------------------- .text._ZN7cutlass13device_kernelINS_4gemm6kernel13GemmUniversalIN4cute5tupleIJiiiiEEENS1_10collective13CollectiveMmaINS1_46MainloopSm100TmaUmmaWarpSpecializedBlockScaledILi7ELi2ELi2ENS5_IJNS4_1CILi8EEENSA_ILi1EEESC_EEEEENS5_IJNSA_ILi256EEENSA_ILi128EEESF_EEENS5_IJNS_12float_e2m1_tENS_13float_ue8m0_tEEEENS5_IJNS5_IJlSC_lEEENS4_6LayoutINS5_IJNS5_IJNS5_IJNSA_ILi32EEENSA_ILi4EEEEEEiEEESQ_NS5_IJSC_iEEEEEENS5_IJNS5_IJNS5_IJNSA_ILi16EEESO_EEEiEEENS5_IJNS5_IJNSA_ILi0EEESC_EEENSA_ILi512EEEEEENS5_IJSW_iEEEEEEEEEEESK_S13_NS4_8TiledMMAINS4_8MMA_AtomIJNS4_23SM100_MMA_MXF4_2x1SM_SSISI_SI_fSJ_Li256ELi128ELi32ELNS4_4UMMA5MajorE0ELS18_0ELNS17_7ScaleInE0ELS19_0EEEEEENSM_INS5_IJSC_SC_SC_EEENS5_IJSW_SW_SW_EEEEENS5_IJNS4_10UnderscoreES1F_S1F_EEEEENS5_IJNS4_18SM100_TMA_2SM_LOADES1I_EEENS5_IJNS4_14ComposedLayoutINS4_7SwizzleILi3ELi4ELi3EEENS4_18smem_ptr_flag_bitsILi4EEENSM_INS5_IJSB_SF_EEENS5_IJSF_SC_EEEEEEENSM_INS5_IJNS5_IJNS5_IJSP_SC_EEENS5_IJSN_NSA_ILi2EEEEEEEEESC_NS5_IJS1U_S1U_EEEEEENS5_IJNS5_IJNS5_IJSU_SY_EEESX_EEESW_NS5_IJS1U_SY_EEEEEEEEEEEvNS4_8identityENS5_IJNS4_28SM100_TMA_2SM_LOAD_MULTICASTES26_EEES24_vS25_EENS_8epilogue10collective18CollectiveEpilogueINS29_23Sm100TmaWarpSpecializedILi4ELi2ELi32ELb1ELb0EEEJNS5_IJSG_SG_SF_EEENS5_IJNSM_ISG_SC_EENSM_ISN_SC_EEEEENS_10bfloat16_tESL_S2I_SL_NS29_6fusion15FusionCallbacksIS2D_NS2J_17LinearCombinationIS2I_fS2I_fLNS_15FloatRoundStyleE2EEES2E_S2H_JEEENS4_5SM1004TMEM4LOAD26SM100_TMEM_LOAD_32dp32b32xENS4_13SM90_TMA_LOADENS1K_INS1L_ILi2ELi4ELi3EEENS1N_ILi16EEENSM_INS5_IJSB_SN_EEENS5_IJSN_SC_EEEEEEENS4_39AutoVectorizingCopyWithAssumedAlignmentILi128EEENS4_14SM90_TMA_STOREES2Z_S31_S31_EEEvvEEEEvNT_6ParamsE --------------------------
	.section	.text._ZN7cutlass13device_kernelINS_4gemm6kernel13GemmUniversalIN4cute5tupleIJiiiiEEENS1_10collective13CollectiveMmaINS1_46MainloopSm100TmaUmmaWarpSpecializedBlockScaledILi7ELi2ELi2ENS5_IJNS4_1CILi8EEENSA_ILi1EEESC_EEEEENS5_IJNSA_ILi256EEENSA_ILi128EEESF_EEENS5_IJNS_12float_e2m1_tENS_13float_ue8m0_tEEEENS5_IJNS5_IJlSC_lEEENS4_6LayoutINS5_IJNS5_IJNS5_IJNSA_ILi32EEENSA_ILi4EEEEEEiEEESQ_NS5_IJSC_iEEEEEENS5_IJNS5_IJNS5_IJNSA_ILi16EEESO_EEEiEEENS5_IJNS5_IJNSA_ILi0EEESC_EEENSA_ILi512EEEEEENS5_IJSW_iEEEEEEEEEEESK_S13_NS4_8TiledMMAINS4_8MMA_AtomIJNS4_23SM100_MMA_MXF4_2x1SM_SSISI_SI_fSJ_Li256ELi128ELi32ELNS4_4UMMA5MajorE0ELS18_0ELNS17_7ScaleInE0ELS19_0EEEEEENSM_INS5_IJSC_SC_SC_EEENS5_IJSW_SW_SW_EEEEENS5_IJNS4_10UnderscoreES1F_S1F_EEEEENS5_IJNS4_18SM100_TMA_2SM_LOADES1I_EEENS5_IJNS4_14ComposedLayoutINS4_7SwizzleILi3ELi4ELi3EEENS4_18smem_ptr_flag_bitsILi4EEENSM_INS5_IJSB_SF_EEENS5_IJSF_SC_EEEEEEENSM_INS5_IJNS5_IJNS5_IJSP_SC_EEENS5_IJSN_NSA_ILi2EEEEEEEEESC_NS5_IJS1U_S1U_EEEEEENS5_IJNS5_IJNS5_IJSU_SY_EEESX_EEESW_NS5_IJS1U_SY_EEEEEEEEEEEvNS4_8identityENS5_IJNS4_28SM100_TMA_2SM_LOAD_MULTICASTES26_EEES24_vS25_EENS_8epilogue10collective18CollectiveEpilogueINS29_23Sm100TmaWarpSpecializedILi4ELi2ELi32ELb1ELb0EEEJNS5_IJSG_SG_SF_EEENS5_IJNSM_ISG_SC_EENSM_ISN_SC_EEEEENS_10bfloat16_tESL_S2I_SL_NS29_6fusion15FusionCallbacksIS2D_NS2J_17LinearCombinationIS2I_fS2I_fLNS_15FloatRoundStyleE2EEES2E_S2H_JEEENS4_5SM1004TMEM4LOAD26SM100_TMEM_LOAD_32dp32b32xENS4_13SM90_TMA_LOADENS1K_INS1L_ILi2ELi4ELi3EEENS1N_ILi16EEENSM_INS5_IJSB_SN_EEENS5_IJSN_SC_EEEEEEENS4_39AutoVectorizingCopyWithAssumedAlignmentILi128EEENS4_14SM90_TMA_STOREES2Z_S31_S31_EEEvvEEEEvNT_6ParamsE,"ax",@progbits
	.align	128
.text._ZN7cutlass13device_kernelINS_4gemm6kernel13GemmUniversalIN4cute5tupleIJiiiiEEENS1_10collective13CollectiveMmaINS1_46MainloopSm100TmaUmmaWarpSpecializedBlockScaledILi7ELi2ELi2ENS5_IJNS4_1CILi8EEENSA_ILi1EEESC_EEEEENS5_IJNSA_ILi256EEENSA_ILi128EEESF_EEENS5_IJNS_12float_e2m1_tENS_13float_ue8m0_tEEEENS5_IJNS5_IJlSC_lEEENS4_6LayoutINS5_IJNS5_IJNS5_IJNSA_ILi32EEENSA_ILi4EEEEEEiEEESQ_NS5_IJSC_iEEEEEENS5_IJNS5_IJNS5_IJNSA_ILi16EEESO_EEEiEEENS5_IJNS5_IJNSA_ILi0EEESC_EEENSA_ILi512EEEEEENS5_IJSW_iEEEEEEEEEEESK_S13_NS4_8TiledMMAINS4_8MMA_AtomIJNS4_23SM100_MMA_MXF4_2x1SM_SSISI_SI_fSJ_Li256ELi128ELi32ELNS4_4UMMA5MajorE0ELS18_0ELNS17_7ScaleInE0ELS19_0EEEEEENSM_INS5_IJSC_SC_SC_EEENS5_IJSW_SW_SW_EEEEENS5_IJNS4_10UnderscoreES1F_S1F_EEEEENS5_IJNS4_18SM100_TMA_2SM_LOADES1I_EEENS5_IJNS4_14ComposedLayoutINS4_7SwizzleILi3ELi4ELi3EEENS4_18smem_ptr_flag_bitsILi4EEENSM_INS5_IJSB_SF_EEENS5_IJSF_SC_EEEEEEENSM_INS5_IJNS5_IJNS5_IJSP_SC_EEENS5_IJSN_NSA_ILi2EEEEEEEEESC_NS5_IJS1U_S1U_EEEEEENS5_IJNS5_IJNS5_IJSU_SY_EEESX_EEESW_NS5_IJS1U_SY_EEEEEEEEEEEvNS4_8identityENS5_IJNS4_28SM100_TMA_2SM_LOAD_MULTICASTES26_EEES24_vS25_EENS_8epilogue10collective18CollectiveEpilogueINS29_23Sm100TmaWarpSpecializedILi4ELi2ELi32ELb1ELb0EEEJNS5_IJSG_SG_SF_EEENS5_IJNSM_ISG_SC_EENSM_ISN_SC_EEEEENS_10bfloat16_tESL_S2I_SL_NS29_6fusion15FusionCallbacksIS2D_NS2J_17LinearCombinationIS2I_fS2I_fLNS_15FloatRoundStyleE2EEES2E_S2H_JEEENS4_5SM1004TMEM4LOAD26SM100_TMEM_LOAD_32dp32b32xENS4_13SM90_TMA_LOADENS1K_INS1L_ILi2ELi4ELi3EEENS1N_ILi16EEENSM_INS5_IJSB_SN_EEENS5_IJSN_SC_EEEEEEENS4_39AutoVectorizingCopyWithAssumedAlignmentILi128EEENS4_14SM90_TMA_STOREES2Z_S31_S31_EEEvvEEEEvNT_6ParamsE:
        .type           _ZN7cutlass13device_kernelINS_4gemm6kernel13GemmUniversalIN4cute5tupleIJiiiiEEENS1_10collective13CollectiveMmaINS1_46MainloopSm100TmaUmmaWarpSpecializedBlockScaledILi7ELi2ELi2ENS5_IJNS4_1CILi8EEENSA_ILi1EEESC_EEEEENS5_IJNSA_ILi256EEENSA_ILi128EEESF_EEENS5_IJNS_12float_e2m1_tENS_13float_ue8m0_tEEEENS5_IJNS5_IJlSC_lEEENS4_6LayoutINS5_IJNS5_IJNS5_IJNSA_ILi32EEENSA_ILi4EEEEEEiEEESQ_NS5_IJSC_iEEEEEENS5_IJNS5_IJNS5_IJNSA_ILi16EEESO_EEEiEEENS5_IJNS5_IJNSA_ILi0EEESC_EEENSA_ILi512EEEEEENS5_IJSW_iEEEEEEEEEEESK_S13_NS4_8TiledMMAINS4_8MMA_AtomIJNS4_23SM100_MMA_MXF4_2x1SM_SSISI_SI_fSJ_Li256ELi128ELi32ELNS4_4UMMA5MajorE0ELS18_0ELNS17_7ScaleInE0ELS19_0EEEEEENSM_INS5_IJSC_SC_SC_EEENS5_IJSW_SW_SW_EEEEENS5_IJNS4_10UnderscoreES1F_S1F_EEEEENS5_IJNS4_18SM100_TMA_2SM_LOADES1I_EEENS5_IJNS4_14ComposedLayoutINS4_7SwizzleILi3ELi4ELi3EEENS4_18smem_ptr_flag_bitsILi4EEENSM_INS5_IJSB_SF_EEENS5_IJSF_SC_EEEEEEENSM_INS5_IJNS5_IJNS5_IJSP_SC_EEENS5_IJSN_NSA_ILi2EEEEEEEEESC_NS5_IJS1U_S1U_EEEEEENS5_IJNS5_IJNS5_IJSU_SY_EEESX_EEESW_NS5_IJS1U_SY_EEEEEEEEEEEvNS4_8identityENS5_IJNS4_28SM100_TMA_2SM_LOAD_MULTICASTES26_EEES24_vS25_EENS_8epilogue10collective18CollectiveEpilogueINS29_23Sm100TmaWarpSpecializedILi4ELi2ELi32ELb1ELb0EEEJNS5_IJSG_SG_SF_EEENS5_IJNSM_ISG_SC_EENSM_ISN_SC_EEEEENS_10bfloat16_tESL_S2I_SL_NS29_6fusion15FusionCallbacksIS2D_NS2J_17LinearCombinationIS2I_fS2I_fLNS_15FloatRoundStyleE2EEES2E_S2H_JEEENS4_5SM1004TMEM4LOAD26SM100_TMEM_LOAD_32dp32b32xENS4_13SM90_TMA_LOADENS1K_INS1L_ILi2ELi4ELi3EEENS1N_ILi16EEENSM_INS5_IJSB_SN_EEENS5_IJSN_SC_EEEEEEENS4_39AutoVectorizingCopyWithAssumedAlignmentILi128EEENS4_14SM90_TMA_STOREES2Z_S31_S31_EEEvvEEEEvNT_6ParamsE,@function
        .size           _ZN7cutlass13device_kernelINS_4gemm6kernel13GemmUniversalIN4cute5tupleIJiiiiEEENS1_10collective13CollectiveMmaINS1_46MainloopSm100TmaUmmaWarpSpecializedBlockScaledILi7ELi2ELi2ENS5_IJNS4_1CILi8EEENSA_ILi1EEESC_EEEEENS5_IJNSA_ILi256EEENSA_ILi128EEESF_EEENS5_IJNS_12float_e2m1_tENS_13float_ue8m0_tEEEENS5_IJNS5_IJlSC_lEEENS4_6LayoutINS5_IJNS5_IJNS5_IJNSA_ILi32EEENSA_ILi4EEEEEEiEEESQ_NS5_IJSC_iEEEEEENS5_IJNS5_IJNS5_IJNSA_ILi16EEESO_EEEiEEENS5_IJNS5_IJNSA_ILi0EEESC_EEENSA_ILi512EEEEEENS5_IJSW_iEEEEEEEEEEESK_S13_NS4_8TiledMMAINS4_8MMA_AtomIJNS4_23SM100_MMA_MXF4_2x1SM_SSISI_SI_fSJ_Li256ELi128ELi32ELNS4_4UMMA5MajorE0ELS18_0ELNS17_7ScaleInE0ELS19_0EEEEEENSM_INS5_IJSC_SC_SC_EEENS5_IJSW_SW_SW_EEEEENS5_IJNS4_10UnderscoreES1F_S1F_EEEEENS5_IJNS4_18SM100_TMA_2SM_LOADES1I_EEENS5_IJNS4_14ComposedLayoutINS4_7SwizzleILi3ELi4ELi3EEENS4_18smem_ptr_flag_bitsILi4EEENSM_INS5_IJSB_SF_EEENS5_IJSF_SC_EEEEEEENSM_INS5_IJNS5_IJNS5_IJSP_SC_EEENS5_IJSN_NSA_ILi2EEEEEEEEESC_NS5_IJS1U_S1U_EEEEEENS5_IJNS5_IJNS5_IJSU_SY_EEESX_EEESW_NS5_IJS1U_SY_EEEEEEEEEEEvNS4_8identityENS5_IJNS4_28SM100_TMA_2SM_LOAD_MULTICASTES26_EEES24_vS25_EENS_8epilogue10collective18CollectiveEpilogueINS29_23Sm100TmaWarpSpecializedILi4ELi2ELi32ELb1ELb0EEEJNS5_IJSG_SG_SF_EEENS5_IJNSM_ISG_SC_EENSM_ISN_SC_EEEEENS_10bfloat16_tESL_S2I_SL_NS29_6fusion15FusionCallbacksIS2D_NS2J_17LinearCombinationIS2I_fS2I_fLNS_15FloatRoundStyleE2EEES2E_S2H_JEEENS4_5SM1004TMEM4LOAD26SM100_TMEM_LOAD_32dp32b32xENS4_13SM90_TMA_LOADENS1K_INS1L_ILi2ELi4ELi3EEENS1N_ILi16EEENSM_INS5_IJSB_SN_EEENS5_IJSN_SC_EEEEEEENS4_39AutoVectorizingCopyWithAssumedAlignmentILi128EEENS4_14SM90_TMA_STOREES2Z_S31_S31_EEEvvEEEEvNT_6ParamsE,(.L_x_204 - _ZN7cutlass13device_kernelINS_4gemm6kernel13GemmUniversalIN4cute5tupleIJiiiiEEENS1_10collective13CollectiveMmaINS1_46MainloopSm100TmaUmmaWarpSpecializedBlockScaledILi7ELi2ELi2ENS5_IJNS4_1CILi8EEENSA_ILi1EEESC_EEEEENS5_IJNSA_ILi256EEENSA_ILi128EEESF_EEENS5_IJNS_12float_e2m1_tENS_13float_ue8m0_tEEEENS5_IJNS5_IJlSC_lEEENS4_6LayoutINS5_IJNS5_IJNS5_IJNSA_ILi32EEENSA_ILi4EEEEEEiEEESQ_NS5_IJSC_iEEEEEENS5_IJNS5_IJNS5_IJNSA_ILi16EEESO_EEEiEEENS5_IJNS5_IJNSA_ILi0EEESC_EEENSA_ILi512EEEEEENS5_IJSW_iEEEEEEEEEEESK_S13_NS4_8TiledMMAINS4_8MMA_AtomIJNS4_23SM100_MMA_MXF4_2x1SM_SSISI_SI_fSJ_Li256ELi128ELi32ELNS4_4UMMA5MajorE0ELS18_0ELNS17_7ScaleInE0ELS19_0EEEEEENSM_INS5_IJSC_SC_SC_EEENS5_IJSW_SW_SW_EEEEENS5_IJNS4_10UnderscoreES1F_S1F_EEEEENS5_IJNS4_18SM100_TMA_2SM_LOADES1I_EEENS5_IJNS4_14ComposedLayoutINS4_7SwizzleILi3ELi4ELi3EEENS4_18smem_ptr_flag_bitsILi4EEENSM_INS5_IJSB_SF_EEENS5_IJSF_SC_EEEEEEENSM_INS5_IJNS5_IJNS5_IJSP_SC_EEENS5_IJSN_NSA_ILi2EEEEEEEEESC_NS5_IJS1U_S1U_EEEEEENS5_IJNS5_IJNS5_IJSU_SY_EEESX_EEESW_NS5_IJS1U_SY_EEEEEEEEEEEvNS4_8identityENS5_IJNS4_28SM100_TMA_2SM_LOAD_MULTICASTES26_EEES24_vS25_EENS_8epilogue10collective18CollectiveEpilogueINS29_23Sm100TmaWarpSpecializedILi4ELi2ELi32ELb1ELb0EEEJNS5_IJSG_SG_SF_EEENS5_IJNSM_ISG_SC_EENSM_ISN_SC_EEEEENS_10bfloat16_tESL_S2I_SL_NS29_6fusion15FusionCallbacksIS2D_NS2J_17LinearCombinationIS2I_fS2I_fLNS_15FloatRoundStyleE2EEES2E_S2H_JEEENS4_5SM1004TMEM4LOAD26SM100_TMEM_LOAD_32dp32b32xENS4_13SM90_TMA_LOADENS1K_INS1L_ILi2ELi4ELi3EEENS1N_ILi16EEENSM_INS5_IJSB_SN_EEENS5_IJSN_SC_EEEEEEENS4_39AutoVectorizingCopyWithAssumedAlignmentILi128EEENS4_14SM90_TMA_STOREES2Z_S31_S31_EEEvvEEEEvNT_6ParamsE)
        .other          _ZN7cutlass13device_kernelINS_4gemm6kernel13GemmUniversalIN4cute5tupleIJiiiiEEENS1_10collective13CollectiveMmaINS1_46MainloopSm100TmaUmmaWarpSpecializedBlockScaledILi7ELi2ELi2ENS5_IJNS4_1CILi8EEENSA_ILi1EEESC_EEEEENS5_IJNSA_ILi256EEENSA_ILi128EEESF_EEENS5_IJNS_12float_e2m1_tENS_13float_ue8m0_tEEEENS5_IJNS5_IJlSC_lEEENS4_6LayoutINS5_IJNS5_IJNS5_IJNSA_ILi32EEENSA_ILi4EEEEEEiEEESQ_NS5_IJSC_iEEEEEENS5_IJNS5_IJNS5_IJNSA_ILi16EEESO_EEEiEEENS5_IJNS5_IJNSA_ILi0EEESC_EEENSA_ILi512EEEEEENS5_IJSW_iEEEEEEEEEEESK_S13_NS4_8TiledMMAINS4_8MMA_AtomIJNS4_23SM100_MMA_MXF4_2x1SM_SSISI_SI_fSJ_Li256ELi128ELi32ELNS4_4UMMA5MajorE0ELS18_0ELNS17_7ScaleInE0ELS19_0EEEEEENSM_INS5_IJSC_SC_SC_EEENS5_IJSW_SW_SW_EEEEENS5_IJNS4_10UnderscoreES1F_S1F_EEEEENS5_IJNS4_18SM100_TMA_2SM_LOADES1I_EEENS5_IJNS4_14ComposedLayoutINS4_7SwizzleILi3ELi4ELi3EEENS4_18smem_ptr_flag_bitsILi4EEENSM_INS5_IJSB_SF_EEENS5_IJSF_SC_EEEEEEENSM_INS5_IJNS5_IJNS5_IJSP_SC_EEENS5_IJSN_NSA_ILi2EEEEEEEEESC_NS5_IJS1U_S1U_EEEEEENS5_IJNS5_IJNS5_IJSU_SY_EEESX_EEESW_NS5_IJS1U_SY_EEEEEEEEEEEvNS4_8identityENS5_IJNS4_28SM100_TMA_2SM_LOAD_MULTICASTES26_EEES24_vS25_EENS_8epilogue10collective18CollectiveEpilogueINS29_23Sm100TmaWarpSpecializedILi4ELi2ELi32ELb1ELb0EEEJNS5_IJSG_SG_SF_EEENS5_IJNSM_ISG_SC_EENSM_ISN_SC_EEEEENS_10bfloat16_tESL_S2I_SL_NS29_6fusion15FusionCallbacksIS2D_NS2J_17LinearCombinationIS2I_fS2I_fLNS_15FloatRoundStyleE2EEES2E_S2H_JEEENS4_5SM1004TMEM4LOAD26SM100_TMEM_LOAD_32dp32b32xENS4_13SM90_TMA_LOADENS1K_INS1L_ILi2ELi4ELi3EEENS1N_ILi16EEENSM_INS5_IJSB_SN_EEENS5_IJSN_SC_EEEEEEENS4_39AutoVectorizingCopyWithAssumedAlignmentILi128EEENS4_14SM90_TMA_STOREES2Z_S31_S31_EEEvvEEEEvNT_6ParamsE,@"STO_CUDA_ENTRY STV_DEFAULT"
_ZN7cutlass13device_kernelINS_4gemm6kernel13GemmUniversalIN4cute5tupleIJiiiiEEENS1_10collective13CollectiveMmaINS1_46MainloopSm100TmaUmmaWarpSpecializedBlockScaledILi7ELi2ELi2ENS5_IJNS4_1CILi8EEENSA_ILi1EEESC_EEEEENS5_IJNSA_ILi256EEENSA_ILi128EEESF_EEENS5_IJNS_12float_e2m1_tENS_13float_ue8m0_tEEEENS5_IJNS5_IJlSC_lEEENS4_6LayoutINS5_IJNS5_IJNS5_IJNSA_ILi32EEENSA_ILi4EEEEEEiEEESQ_NS5_IJSC_iEEEEEENS5_IJNS5_IJNS5_IJNSA_ILi16EEESO_EEEiEEENS5_IJNS5_IJNSA_ILi0EEESC_EEENSA_ILi512EEEEEENS5_IJSW_iEEEEEEEEEEESK_S13_NS4_8TiledMMAINS4_8MMA_AtomIJNS4_23SM100_MMA_MXF4_2x1SM_SSISI_SI_fSJ_Li256ELi128ELi32ELNS4_4UMMA5MajorE0ELS18_0ELNS17_7ScaleInE0ELS19_0EEEEEENSM_INS5_IJSC_SC_SC_EEENS5_IJSW_SW_SW_EEEEENS5_IJNS4_10UnderscoreES1F_S1F_EEEEENS5_IJNS4_18SM100_TMA_2SM_LOADES1I_EEENS5_IJNS4_14ComposedLayoutINS4_7SwizzleILi3ELi4ELi3EEENS4_18smem_ptr_flag_bitsILi4EEENSM_INS5_IJSB_SF_EEENS5_IJSF_SC_EEEEEEENSM_INS5_IJNS5_IJNS5_IJSP_SC_EEENS5_IJSN_NSA_ILi2EEEEEEEEESC_NS5_IJS1U_S1U_EEEEEENS5_IJNS5_IJNS5_IJSU_SY_EEESX_EEESW_NS5_IJS1U_SY_EEEEEEEEEEEvNS4_8identityENS5_IJNS4_28SM100_TMA_2SM_LOAD_MULTICASTES26_EEES24_vS25_EENS_8epilogue10collective18CollectiveEpilogueINS29_23Sm100TmaWarpSpecializedILi4ELi2ELi32ELb1ELb0EEEJNS5_IJSG_SG_SF_EEENS5_IJNSM_ISG_SC_EENSM_ISN_SC_EEEEENS_10bfloat16_tESL_S2I_SL_NS29_6fusion15FusionCallbacksIS2D_NS2J_17LinearCombinationIS2I_fS2I_fLNS_15FloatRoundStyleE2EEES2E_S2H_JEEENS4_5SM1004TMEM4LOAD26SM100_TMEM_LOAD_32dp32b32xENS4_13SM90_TMA_LOADENS1K_INS1L_ILi2ELi4ELi3EEENS1N_ILi16EEENSM_INS5_IJSB_SN_EEENS5_IJSN_SC_EEEEEEENS4_39AutoVectorizingCopyWithAssumedAlignmentILi128EEENS4_14SM90_TMA_STOREES2Z_S31_S31_EEEvvEEEEvNT_6ParamsE:
[----:B------:R-:W1:Y:S01]  /*0000*/  LDC R1, c[0x0][0x37c] ;  /* 0x0000df00ff017b82 */ /* 0x000e620000000800 */
[----:B------:R-:W2:Y:S01]  /*0010*/  S2R R94, SR_TID.X ;  /* 0x00000000005e7919 */ /* 0x000ea20000002100 */
[----:B------:R-:W3:Y:S06]  /*0020*/  LDCU.64 UR12, c[0x0][0xc90] ;  /* 0x00019200ff0c77ac */ /* 0x000eec0008000a00 */
[----:B------:R-:W4:Y:S01]  /*0030*/  S2UR UR54, SR_CgaCtaId ;  /* 0x00000000003679c3 */ /* 0x000f220000008800 */
[----:B------:R-:W-:Y:S02]  /*0040*/  PRMT R80, RZ, 0x7610, R80 ;  /* 0x00007610ff507816 */ /* 0x000fe40000000050 */
[----:B------:R-:W-:Y:S01]  /*0050*/  ELECT P1, URZ, PT ;  /* 0x0000000000ff782f */ /* 0x000fe20003820000 */
[----:B---3--:R-:W-:-:S04]  /*0060*/  UISETP.NE.U32.AND UP0, UPT, UR12, URZ, UPT ;  /* 0x000000ff0c00728c */ /* 0x008fc8000bf05070 */
[----:B------:R-:W-:Y:S02]  /*0070*/  UISETP.NE.AND.EX UP0, UPT, UR13, URZ, UPT, UP0 ;  /* 0x000000ff0d00728c */ /* 0x000fe4000bf05300 */
[----:B----4-:R-:W-:Y:S02]  /*0080*/  ULOP3.LUT UR62, UR54, 0x1, URZ, 0xc0, !UPT ;  /* 0x00000001363e7892 */ /* 0x010fe4000f8ec0ff */
[----:B------:R-:W-:Y:S01]  /*0090*/  ULOP3.LUT UR65, UR54, 0x1, URZ, 0x3c, !UPT ;  /* 0x0000000136417892 */ /* 0x000fe2000f8e3cff */
[----:B--2---:R-:W-:-:S05]  /*00a0*/  SHF.R.U32.HI R81, RZ, 0x5, R94 ;  /* 0x00000005ff517819 */ /* 0x004fca000001165e */
[----:B------:R-:W2:Y:S02]  /*00b0*/  SHFL.IDX PT, R0, R81, RZ, 0x1f ;  /* 0x00001fff51007589 */ /* 0x000ea400000e0000 */
[----:B--2---:R-:W-:Y:S01]  /*00c0*/  R2UR UR20, R0 ;  /* 0x00000000001472ca */ /* 0x004fe200000e0000 */
[----:B-1----:R-:W-:-:S14]  /*00d0*/  BRA.U UP0, `(.L_x_0) ;  /* 0x0000000100307547 */ /* 0x002fdc000b800000 */
[----:B------:R-:W1:Y:S02]  /*00e0*/  LDCU.64 UR4, c[0x0][0xc88] ;  /* 0x00019100ff0477ac */ /* 0x000e640008000a00 */
[----:B-1----:R-:W-:-:S04]  /*00f0*/  UISETP.NE.U32.AND UP0, UPT, UR4, URZ, UPT ;  /* 0x000000ff0400728c */ /* 0x002fc8000bf05070 */
[----:B------:R-:W-:-:S09]  /*0100*/  UISETP.NE.AND.EX UP0, UPT, UR5, URZ, UPT, UP0 ;  /* 0x000000ff0500728c */ /* 0x000fd2000bf05300 */
[----:B------:R-:W-:Y:S05]  /*0110*/  BRA.U !UP0, `(.L_x_1) ;  /* 0x0000000108147547 */ /* 0x000fea000b800000 */
[----:B------:R-:W1:Y:S01]  /*0120*/  LDC.64 R2, c[0x0][0xc88] ;  /* 0x00032200ff027b82 */ /* 0x000e620000000a00 */
[----:B------:R-:W1:Y:S02]  /*0130*/  LDCU.64 UR4, c[0x0][0x358] ;  /* 0x00006b00ff0477ac */ /* 0x000e640008000a00 */
[----:B-1----:R1:W5:Y:S01]  /*0140*/  LDG.E R41, desc[UR4][R2.64] ;  /* 0x0000000402297981 */ /* 0x002362000c1e1900 */
[----:B------:R-:W-:Y:S01]  /*0150*/  HFMA2 R80, -RZ, RZ, 0, 5.9604644775390625e-08 ;  /* 0x00000001ff507431 */ /* 0x000fe200000001ff */
[----:B------:R-:W-:Y:S05]  /*0160*/  BRA `(.L_x_0) ;  /* 0x00000000000c7947 */ /* 0x000fea0003800000 */
.L_x_1:
[----:B------:R-:W1:Y:S01]  /*0170*/  LDCU UR4, c[0x0][0xc80] ;  /* 0x00019000ff0477ac */ /* 0x000e620008000800 */
[----:B------:R-:W-:Y:S01]  /*0180*/  HFMA2 R80, -RZ, RZ, 0, 5.9604644775390625e-08 ;  /* 0x00000001ff507431 */ /* 0x000fe200000001ff */
[----:B-1----:R-:W-:-:S07]  /*0190*/  MOV R41, UR4 ;  /* 0x0000000400297c02 */ /* 0x002fce0008000f00 */
.L_x_0:
[----:B------:R-:W2:Y:S02]  /*01a0*/  LDCU.64 UR4, c[0x0][0xcb0] ;  /* 0x00019600ff0477ac */ /* 0x000ea40008000a00 */
[----:B--2---:R-:W-:-:S04]  /*01b0*/  UISETP.NE.U32.AND UP0, UPT, UR4, URZ, UPT ;  /* 0x000000ff0400728c */ /* 0x004fc8000bf05070 */
[----:B------:R-:W-:-:S09]  /*01c0*/  UISETP.NE.AND.EX UP0, UPT, UR5, URZ, UPT, UP0 ;  /* 0x000000ff0500728c */ /* 0x000fd2000bf05300 */
[----:B------:R-:W-:Y:S05]  /*01d0*/  BRA.U UP0, `(.L_x_2) ;  /* 0x0000000100287547 */ /* 0x000fea000b800000 */
[----:B------:R-:W2:Y:S02]  /*01e0*/  LDCU.64 UR4, c[0x0][0xca8] ;  /* 0x00019500ff0477ac */ /* 0x000ea40008000a00 */
[----:B--2---:R-:W-:-:S04]  /*01f0*/  UISETP.NE.U32.AND UP0, UPT, UR4, URZ, UPT ;  /* 0x000000ff0400728c */ /* 0x004fc8000bf05070 */
[----:B------:R-:W-:-:S09]  /*0200*/  UISETP.NE.AND.EX UP0, UPT, UR5, URZ, UPT, UP0 ;  /* 0x000000ff0500728c */ /* 0x000fd2000bf05300 */
[----:B------:R-:W-:Y:S05]  /*0210*/  BRA.U !UP0, `(.L_x_3) ;  /* 0x0000000108107547 */ /* 0x000fea000b800000 */
[----:B------:R-:W2:Y:S01]  /*0220*/  LDC.64 R38, c[0x0][0xca8] ;  /* 0x00032a00ff267b82 */ /* 0x000ea20000000a00 */
[----:B------:R-:W2:Y:S02]  /*0230*/  LDCU.64 UR4, c[0x0][0x358] ;  /* 0x00006b00ff0477ac */ /* 0x000ea40008000a00 */
[----:B--2---:R2:W5:Y:S01]  /*0240*/  LDG.E R38, desc[UR4][R38.64] ;  /* 0x0000000426267981 */ /* 0x004562000c1e1900 */
[----:B------:R-:W-:Y:S05]  /*0250*/  BRA `(.L_x_2) ;  /* 0x0000000000087947 */ /* 0x000fea0003800000 */
.L_x_3:
[----:B------:R-:W2:Y:S02]  /*0260*/  LDCU UR4, c[0x0][0xca0] ;  /* 0x00019400ff0477ac */ /* 0x000ea40008000800 */
[----:B--2---:R-:W-:Y:S02]  /*0270*/  MOV R38, UR4 ;  /* 0x0000000400267c02 */ /* 0x004fe40008000f00 */
.L_x_2:
[----:B------:R-:W-:Y:S01]  /*0280*/  IMAD.U32 R0, RZ, RZ, UR20 ;  /* 0x00000014ff007e24 */ /* 0x000fe2000f8e00ff */
[----:B------:R-:W-:Y:S04]  /*0290*/  BSSY.RECONVERGENT B0, `(.L_x_4) ;  /* 0x0000012000007945 */ /* 0x000fe80003800200 */
[C---:B------:R-:W-:Y:S02]  /*02a0*/  ISETP.NE.OR P2, PT, R0.reuse, 0x1, !P1 ;  /* 0x000000010000780c */ /* 0x040fe40004f45670 */
[----:B------:R-:W-:-:S11]  /*02b0*/  ISETP.NE.OR P0, PT, R0, 0x3, !P1 ;  /* 0x000000030000780c */ /* 0x000fd60004f05670 */
[----:B------:R-:W-:Y:S05]  /*02c0*/  @P2 BRA `(.L_x_5) ;  /* 0x0000000000382947 */ /* 0x000fea0003800000 */
[----:B------:R-:W3:Y:S02]  /*02d0*/  LDCU.64 UR4, c[0x0][0x348] ;  /* 0x00006900ff0477ac */ /* 0x000ee40008000a00 */
[----:B---3--:R-:W-:Y:S02]  /*02e0*/  UIADD3 UR10, UP3, UPT, UR4, 0x80, URZ ;  /* 0x00000080040a7890 */ /* 0x008fe4000ff7e0ff */
[----:B------:R-:W-:Y:S02]  /*02f0*/  UIADD3 UR8, UP2, UPT, UR4, 0x180, URZ ;  /* 0x0000018004087890 */ /* 0x000fe4000ff5e0ff */
[----:B------:R-:W-:Y:S02]  /*0300*/  UIADD3 UR6, UP1, UPT, UR4, 0x280, URZ ;  /* 0x0000028004067890 */ /* 0x000fe4000ff3e0ff */
[----:B------:R-:W-:Y:S02]  /*0310*/  UIADD3 UR4, UP0, UPT, UR4, 0x380, URZ ;  /* 0x0000038004047890 */ /* 0x000fe4000ff1e0ff */
[----:B------:R-:W-:-:S02]  /*0320*/  UIADD3.X UR11, UPT, UPT, URZ, UR5, URZ, UP3, !UPT ;  /* 0x00000005ff0b7290 */ /* 0x000fc40009ffe4ff */
[----:B------:R-:W-:Y:S02]  /*0330*/  UIADD3.X UR9, UPT, UPT, URZ, UR5, URZ, UP2, !UPT ;  /* 0x00000005ff097290 */ /* 0x000fe400097fe4ff */
[----:B------:R-:W-:Y:S02]  /*0340*/  UIADD3.X UR7, UPT, UPT, URZ, UR5, URZ, UP1, !UPT ;  /* 0x00000005ff077290 */ /* 0x000fe40008ffe4ff */
[----:B------:R-:W-:-:S03]  /*0350*/  UIADD3.X UR5, UPT, UPT, URZ, UR5, URZ, UP0, !UPT ;  /* 0x00000005ff057290 */ /* 0x000fc600087fe4ff */
[----:B------:R3:W-:Y:S02]  /*0360*/  UTMACCTL.PF [UR10] ;  /* 0x000000000a0079b9 */ /* 0x0007e40008040000 */
[----:B------:R3:W-:Y:S02]  /*0370*/  UTMACCTL.PF [UR8] ;  /* 0x00000000080079b9 */ /* 0x0007e40008040000 */
[----:B------:R3:W-:Y:S02]  /*0380*/  UTMACCTL.PF [UR6] ;  /* 0x00000000060079b9 */ /* 0x0007e40008040000 */
[----:B------:R3:W-:Y:S02]  /*0390*/  UTMACCTL.PF [UR4] ;  /* 0x00000000040079b9 */ /* 0x0007e40008040000 */
[----:B---3--:R-:W-:Y:S01]  /*03a0*/  NOP ;  /* 0x0000000000007918 */ /* 0x008fe20000000000 */
.L_x_5:
[----:B------:R-:W-:Y:S05]  /*03b0*/  BSYNC.RECONVERGENT B0 ;  /* 0x0000000000007941 */ /* 0x000fea0003800200 */
.L_x_4:
[----:B------:R-:W-:Y:S04]  /*03c0*/  BSSY.RECONVERGENT B0, `(.L_x_6) ;  /* 0x000000a000007945 */ /* 0x000fe80003800200 */
[----:B------:R-:W-:Y:S05]  /*03d0*/  @P0 BRA `(.L_x_7) ;  /* 0x0000000000200947 */ /* 0x000fea0003800000 */
[----:B------:R-:W3:Y:S02]  /*03e0*/  LDCU.64 UR4, c[0x0][0x348] ;  /* 0x00006900ff0477ac */ /* 0x000ee40008000a00 */
[----:B---3--:R-:W-:Y:S02]  /*03f0*/  UIADD3 UR6, UP1, UPT, UR4, 0x980, URZ ;  /* 0x0000098004067890 */ /* 0x008fe4000ff3e0ff */
[----:B------:R-:W-:Y:S02]  /*0400*/  UIADD3 UR4, UP0, UPT, UR4, 0xa80, URZ ;  /* 0x00000a8004047890 */ /* 0x000fe4000ff1e0ff */
[----:B------:R-:W-:Y:S02]  /*0410*/  UIADD3.X UR7, UPT, UPT, URZ, UR5, URZ, UP1, !UPT ;  /* 0x00000005ff077290 */ /* 0x000fe40008ffe4ff */
[----:B------:R-:W-:-:S07]  /*0420*/  UIADD3.X UR5, UPT, UPT, URZ, UR5, URZ, UP0, !UPT ;  /* 0x00000005ff057290 */ /* 0x000fce00087fe4ff */
[----:B------:R3:W-:Y:S02]  /*0430*/  UTMACCTL.PF [UR6] ;  /* 0x00000000060079b9 */ /* 0x0007e40008040000 */
[----:B------:R3:W-:Y:S02]  /*0440*/  UTMACCTL.PF [UR4] ;  /* 0x00000000040079b9 */ /* 0x0007e40008040000 */
[----:B---3--:R-:W-:Y:S01]  /*0450*/  NOP ;  /* 0x0000000000007918 */ /* 0x008fe20000000000 */
.L_x_7:
[----:B------:R-:W-:Y:S05]  /*0460*/  BSYNC.RECONVERGENT B0 ;  /* 0x0000000000007941 */ /* 0x000fea0003800200 */
.L_x_6:
[----:B------:R-:W3:Y:S01]  /*0470*/  LDCU.64 UR4, c[0x0][0xc88] ;  /* 0x00019100ff0477ac */ /* 0x000ee20008000a00 */
[----:B------:R-:W-:Y:S02]  /*0480*/  UISETP.EQ.U32.AND UP2, UPT, UR12, URZ, UPT ;  /* 0x000000ff0c00728c */ /* 0x000fe4000bf42070 */
[----:B------:R-:W-:Y:S02]  /*0490*/  UPLOP3.LUT UP4, UPT, UPT, UPT, UPT, 0x80, 0x8 ;  /* 0x000000000008789c */ /* 0x000fe40003f8f070 */
[----:B---3--:R-:W-:-:S04]  /*04a0*/  UISETP.NE.U32.AND UP0, UPT, UR4, URZ, UPT ;  /* 0x000000ff0400728c */ /* 0x008fc8000bf05070 */
[----:B------:R-:W-:-:S04]  /*04b0*/  UISETP.NE.AND.EX UP1, UPT, UR5, URZ, UPT, UP0 ;  /* 0x000000ff0500728c */ /* 0x000fc8000bf25300 */
[----:B------:R-:W-:-:S04]  /*04c0*/  UISETP.EQ.OR.EX UP3, UPT, UR13, URZ, !UP1, UP2 ;  /* 0x000000ff0d00728c */ /* 0x000fc8000cf62720 */
[----:B------:R-:W-:-:S06]  /*04d0*/  UP2UR UR4, UPR, URZ, 0x8 ;  /* 0x00000008ff047883 */ /* 0x000fcc0008000000 */
[----:B------:R-:W-:Y:S01]  /*04e0*/  MOV R83, UR4 ;  /* 0x0000000400537c02 */ /* 0x000fe20008000f00 */
[----:B------:R-:W-:Y:S06]  /*04f0*/  BRA.U !UP3, `(.L_x_8) ;  /* 0x000000010b207547 */ /* 0x000fec000b800000 */
[----:B------:R-:W-:Y:S01]  /*0500*/  UISETP.NE.U32.AND UP2, UPT, UR12, URZ, UPT ;  /* 0x000000ff0c00728c */ /* 0x000fe2000bf45070 */
[----:B-----5:R-:W-:Y:S01]  /*0510*/  FSETP.NEU.AND P0, PT, R41, RZ, PT ;  /* 0x000000ff2900720b */ /* 0x020fe20003f0d000 */
[----:B------:R-:W-:Y:S02]  /*0520*/  USEL UR4, URZ, 0xffffffff, UP1 ;  /* 0xffffffffff047887 */ /* 0x000fe40008800000 */
[----:B------:R-:W-:-:S10]  /*0530*/  UISETP.NE.AND.EX UP2, UPT, UR13, URZ, UPT, UP2 ;  /* 0x000000ff0d00728c */ /* 0x000fd4000bf45320 */
[----:B------:R-:W-:Y:S01]  /*0540*/  VOTEU.ANY UP0, P0 ;  /* 0x0000000000ff7886 */ /* 0x000fe20000000100 */
[----:B------:R-:W-:-:S04]  /*0550*/  @!UP2 USEL UR4, URZ, 0xffffffff, UP0 ;  /* 0xffffffffff04a887 */ /* 0x000fc80008000000 */
[----:B------:R-:W-:-:S04]  /*0560*/  ULOP3.LUT UR4, UR4, 0x1, URZ, 0xc0, !UPT ;  /* 0x0000000104047892 */ /* 0x000fc8000f8ec0ff */
[----:B------:R-:W-:-:S11]  /*0570*/  UISETP.NE.U32.AND UP4, UPT, UR4, 0x1, UPT ;  /* 0x000000010400788c */ /* 0x000fd6000bf85070 */
.L_x_8:
[----:B------:R-:W3:Y:S01]  /*0580*/  SHFL.IDX PT, R0, R81, RZ, 0x1f ;  /* 0x00001fff51007589 */ /* 0x000ee200000e0000 */
[----:B------:R-:W-:-:S04]  /*0590*/  UISETP.NE.AND UP0, UPT, UR20, 0x2, UPT ;  /* 0x000000021400788c */ /* 0x000fc8000bf05270 */
[----:B------:R-:W-:Y:S02]  /*05a0*/  UISETP.EQ.AND UP2, UPT, UR62, URZ, !UP0 ;  /* 0x000000ff3e00728c */ /* 0x000fe4000c742270 */
[----:B------:R-:W-:-:S04]  /*05b0*/  USEL UR48, URZ, 0x1, UP0 ;  /* 0x00000001ff307887 */ /* 0x000fc80008000000 */
[----:B------:R-:W-:Y:S02]  /*05c0*/  PLOP3.LUT P4, PT, P1, PT, UP2, 0x80, 0x8 ;  /* 0x000000000008781c */ /* 0x000fe40000f8f028 */
[----:B---3--:R-:W-:-:S13]  /*05d0*/  ISETP.NE.AND P0, PT, R0, RZ, PT ;  /* 0x000000ff0000720c */ /* 0x008fda0003f05270 */
[----:B------:R-:W-:Y:S05]  /*05e0*/  @P0 BRA `(.L_x_9) ;  /* 0x00000000006c0947 */ /* 0x000fea0003800000 */
[----:B------:R-:W-:Y:S01]  /*05f0*/  UMOV UR4, 0x400 ;  /* 0x0000040000047882 */ /* 0x000fe20000000000 */
[----:B------:R-:W-:Y:S01]  /*0600*/  UMOV UR8, 0x1 ;  /* 0x0000000100087882 */ /* 0x000fe20000000000 */
[----:B------:R-:W-:Y:S01]  /*0610*/  UMOV UR6, 0x4 ;  /* 0x0000000400067882 */ /* 0x000fe20000000000 */
[----:B------:R-:W-:Y:S02]  /*0620*/  ULEA UR4, UR54, UR4, 0x18 ;  /* 0x0000000436047291 */ /* 0x000fe4000f8ec0ff */
[----:B------:R-:W-:-:S04]  /*0630*/  UIADD3 UR8, UPT, UPT, -UR8, 0x100000, URZ ;  /* 0x0010000008087890 */ /* 0x000fc8000fffe1ff */
[----:B------:R-:W-:Y:S02]  /*0640*/  USHF.L.U32 UR9, UR8, 0xb, URZ ;  /* 0x0000000b08097899 */ /* 0x000fe400080006ff */
[----:B------:R-:W-:Y:S02]  /*0650*/  USHF.L.U32 UR8, UR8, 0x1, URZ ;  /* 0x0000000108087899 */ /* 0x000fe400080006ff */
[----:B------:R-:W-:-:S04]  /*0660*/  UIADD3 UR6, UPT, UPT, -UR6, 0x100000, URZ ;  /* 0x0010000006067890 */ /* 0x000fc8000fffe1ff */
[----:B------:R-:W-:Y:S02]  /*0670*/  USHF.L.U32 UR7, UR6, 0xb, URZ ;  /* 0x0000000b06077899 */ /* 0x000fe400080006ff */
[----:B------:R-:W-:Y:S01]  /*0680*/  USHF.L.U32 UR6, UR6, 0x1, URZ ;  /* 0x0000000106067899 */ /* 0x000fe200080006ff */
[----:B------:R-:W-:Y:S01]  /*0690*/  ELECT P0, URZ, PT ;  /* 0x0000000000ff782f */ /* 0x000fe20003800000 */
[----:B------:R-:W3:Y:S02]  /*06a0*/  FENCE.VIEW.ASYNC.S ;  /* 0x00000000000073c6 */ /* 0x000ee40000000000 */
[----:B---3--:R3:W4:Y:S08]  /*06b0*/  SYNCS.EXCH.64 URZ, [UR4], UR8 ;  /* 0x0000000804ff75b2 */ /* 0x0087300008000100 */
[----:B------:R3:W1:Y:S01]  /*06c0*/  SYNCS.EXCH.64 URZ, [UR4+0x38], UR6 ;  /* 0x0000380604ff75b2 */ /* 0x0006620008000100 */
        /* <DEDUP_REMOVED lines=12> */
[----:B------:R-:W-:Y:S01]  /*0790*/  NOP ;  /* 0x0000000000007918 */ /* 0x000fe20000000000 */
.L_x_9:
[----:B------:R-:W2:Y:S01]  /*07a0*/  SHFL.IDX PT, R0, R81, RZ, 0x1f ;  /* 0x00001fff51007589 */ /* 0x000ea200000e0000 */
[----:B------:R-:W-:Y:S01]  /*07b0*/  NOP ;  /* 0x0000000000007918 */ /* 0x000fe20000000000 */
[----:B--2---:R-:W-:-:S13]  /*07c0*/  ISETP.NE.AND P0, PT, R0, 0x1, PT ;  /* 0x000000010000780c */ /* 0x004fda0003f05270 */
[----:B------:R-:W-:Y:S05]  /*07d0*/  @P0 BRA `(.L_x_10) ;  /* 0x0000000000540947 */ /* 0x000fea0003800000 */
[----:B---3--:R-:W-:Y:S01]  /*07e0*/  UMOV UR4, 0x400 ;  /* 0x0000040000047882 */ /* 0x008fe20000000000 */
        /* <DEDUP_REMOVED lines=10> */
[----:B------:R-:W2:Y:S02]  /*0890*/  FENCE.VIEW.ASYNC.S ;  /* 0x00000000000073c6 */ /* 0x000ea40000000000 */
[----:B--2---:R2:W3:Y:S08]  /*08a0*/  SYNCS.EXCH.64 URZ, [UR4+0x70], UR8 ;  /* 0x0000700804ff75b2 */ /* 0x0044f00008000100 */
        /* <DEDUP_REMOVED lines=8> */
.L_x_10:
[----:B------:R-:W4:Y:S01]  /*0930*/  SHFL.IDX PT, R0, R81, RZ, 0x1f ;  /* 0x00001fff51007589 */ /* 0x000f2200000e0000 */
[----:B------:R-:W-:Y:S01]  /*0940*/  NOP ;  /* 0x0000000000007918 */ /* 0x000fe20000000000 */
[----:B----4-:R-:W-:-:S13]  /*0950*/  ISETP.NE.AND P0, PT, R0, 0x3, PT ;  /* 0x000000030000780c */ /* 0x010fda0003f05270 */
[----:B------:R-:W-:Y:S05]  /*0960*/  @P0 BRA `(.L_x_11) ;  /* 0x00000000002c0947 */ /* 0x000fea0003800000 */
[----:B--23--:R-:W-:Y:S01]  /*0970*/  UMOV UR6, 0x400 ;  /* 0x0000040000067882 */ /* 0x00cfe20000000000 */
[----:B------:R-:W-:Y:S01]  /*0980*/  UMOV UR4, 0x20 ;  /* 0x0000002000047882 */ /* 0x000fe20000000000 */
[----:B------:R-:W-:Y:S02]  /*0990*/  ULEA UR6, UR54, UR6, 0x18 ;  /* 0x0000000636067291 */ /* 0x000fe4000f8ec0ff */
[----:B------:R-:W-:-:S04]  /*09a0*/  UIADD3 UR4, UPT, UPT, -UR4, 0x100000, URZ ;  /* 0x0010000004047890 */ /* 0x000fc8000fffe1ff */
[----:B------:R-:W-:Y:S02]  /*09b0*/  USHF.L.U32 UR5, UR4, 0xb, URZ ;  /* 0x0000000b04057899 */ /* 0x000fe400080006ff */
[----:B------:R-:W-:Y:S01]  /*09c0*/  USHF.L.U32 UR4, UR4, 0x1, URZ ;  /* 0x0000000104047899 */ /* 0x000fe200080006ff */
[----:B------:R-:W-:Y:S01]  /*09d0*/  ELECT P0, URZ, PT ;  /* 0x0000000000ff782f */ /* 0x000fe20003800000 */
[----:B------:R-:W2:Y:S10]  /*09e0*/  FENCE.VIEW.ASYNC.S ;  /* 0x00000000000073c6 */ /* 0x000eb40000000000 */
[----:B--2---:R4:W2:Y:S01]  /*09f0*/  SYNCS.EXCH.64 URZ, [UR6+0xb0], UR4 ;  /* 0x0000b00406ff75b2 */ /* 0x0048a20008000100 */
[----:B------:R4:W3:Y:S02]  /*0a00*/  SYNCS.EXCH.64 URZ, [UR6+0xb8], UR4 ;  /* 0x0000b80406ff75b2 */ /* 0x0008e40008000100 */
[----:B----4-:R-:W-:Y:S01]  /*0a10*/  NOP ;  /* 0x0000000000007918 */ /* 0x010fe20000000000 */
.L_x_11:
[----:B------:R-:W4:Y:S01]  /*0a20*/  SHFL.IDX PT, R0, R81, RZ, 0x1f ;  /* 0x00001fff51007589 */ /* 0x000f2200000e0000 */
[----:B------:R-:W-:Y:S01]  /*0a30*/  NOP ;  /* 0x0000000000007918 */ /* 0x000fe20000000000 */
[----:B----4-:R-:W-:-:S13]  /*0a40*/  ISETP.NE.AND P0, PT, R0, 0x4, PT ;  /* 0x000000040000780c */ /* 0x010fda0003f05270 */
[----:B------:R-:W-:Y:S05]  /*0a50*/  @P0 BRA `(.L_x_12) ;  /* 0x0000000000480947 */ /* 0x000fea0003800000 */
[----:B--23--:R-:W-:Y:S01]  /*0a60*/  UMOV UR4, 0x720 ;  /* 0x0000072000047882 */ /* 0x00cfe20000000000 */
[----:B------:R-:W-:Y:S01]  /*0a70*/  UMOV UR6, 0x400 ;  /* 0x0000040000067882 */ /* 0x000fe20000000000 */
[----:B------:R-:W-:Y:S01]  /*0a80*/  USEL UR4, UR4, 0x620, UP4 ;  /* 0x0000062004047887 */ /* 0x000fe2000a000000 */
        /* <DEDUP_REMOVED lines=10> */
[----:B--2---:R4:W2:Y:S08]  /*0b30*/  SYNCS.EXCH.64 URZ, [UR6+0xc0], UR8 ;  /* 0x0000c00806ff75b2 */ /* 0x0048b00008000100 */
[----:B------:R4:W3:Y:S01]  /*0b40*/  SYNCS.EXCH.64 URZ, [UR6+0xd0], UR4 ;  /* 0x0000d00406ff75b2 */ /* 0x0008e20008000100 */
[----:B------:R4:W1:Y:S01]  /*0b50*/  SYNCS.EXCH.64 URZ, [UR6+0xc8], UR8 ;  /* 0x0000c80806ff75b2 */ /* 0x0008620008000100 */
[----:B------:R4:W1:Y:S02]  /*0b60*/  SYNCS.EXCH.64 URZ, [UR6+0xd8], UR4 ;  /* 0x0000d80406ff75b2 */ /* 0x0008640008000100 */
[----:B----4-:R-:W-:Y:S01]  /*0b70*/  NOP ;  /* 0x0000000000007918 */ /* 0x010fe20000000000 */
.L_x_12:
[----:B------:R-:W4:Y:S01]  /*0b80*/  SHFL.IDX PT, R0, R81, RZ, 0x1f ;  /* 0x00001fff51007589 */ /* 0x000f2200000e0000 */
[----:B------:R-:W-:Y:S01]  /*0b90*/  NOP ;  /* 0x0000000000007918 */ /* 0x000fe20000000000 */
[----:B----4-:R-:W-:-:S13]  /*0ba0*/  ISETP.NE.AND P0, PT, R0, 0x5, PT ;  /* 0x000000050000780c */ /* 0x010fda0003f05270 */
[----:B------:R-:W-:Y:S05]  /*0bb0*/  @P0 BRA `(.L_x_13) ;  /* 0x0000000000440947 */ /* 0x000fea0003800000 */
[----:B--23--:R-:W-:Y:S01]  /*0bc0*/  UMOV UR4, 0x400 ;  /* 0x0000040000047882 */ /* 0x00cfe20000000000 */
        /* <DEDUP_REMOVED lines=16> */
.L_x_13:
[----:B------:R-:W4:Y:S01]  /*0cd0*/  SHFL.IDX PT, R0, R81, RZ, 0x1f ;  /* 0x00001fff51007589 */ /* 0x000f2200000e0000 */
[----:B------:R-:W-:Y:S01]  /*0ce0*/  ISETP.NE.OR P1, PT, RZ, UR20, !P1 ;  /* 0x00000014ff007c0c */ /* 0x000fe2000cf25670 */
        /* <DEDUP_REMOVED lines=12> */
[----:B------:R4:W3:Y:S01]  /*0db0*/  SYNCS.EXCH.64 URZ, [UR4+0x110], UR6 ;  /* 0x0001100604ff75b2 */ /* 0x0008e20008000100 */
[----:B------:R4:W1:Y:S01]  /*0dc0*/  SYNCS.EXCH.64 URZ, [UR4+0x108], UR6 ;  /* 0x0001080604ff75b2 */ /* 0x0008620008000100 */
[----:B------:R4:W1:Y:S02]  /*0dd0*/  SYNCS.EXCH.64 URZ, [UR4+0x118], UR6 ;  /* 0x0001180604ff75b2 */ /* 0x0008640008000100 */
[----:B----4-:R-:W-:Y:S01]  /*0de0*/  NOP ;  /* 0x0000000000007918 */ /* 0x010fe20000000000 */
.L_x_14:
[----:B------:R-:W-:Y:S01]  /*0df0*/  VOTEU.ALL UP0, P1 ;  /* 0x0000000000ff7886 */ /* 0x000fe20000800000 */
[----:B--23--:R-:W-:Y:S01]  /*0e00*/  UMOV UR4, 0x20 ;  /* 0x0000002000047882 */ /* 0x00cfe20000000000 */
[----:B------:R-:W2:Y:S01]  /*0e10*/  LDCU UR7, c[0x0][0x36c] ;  /* 0x00006d80ff0777ac */ /* 0x000ea20008000800 */
[----:B------:R-:W-:Y:S01]  /*0e20*/  NOP ;  /* 0x0000000000007918 */ /* 0x000fe20000000000 */
[----:B------:R-:W-:Y:S01]  /*0e30*/  LOP3.LUT R0, R94, 0x1f, RZ, 0xc0, !PT ;  /* 0x0000001f5e007812 */ /* 0x000fe200078ec0ff */
[----:B------:R-:W-:Y:S01]  /*0e40*/  @!UP0 UMOV UR6, 0x400 ;  /* 0x0000040000068882 */ /* 0x000fe20000000000 */
[----:B------:R-:W-:-:S04]  /*0e50*/  @!UP0 UIADD3 UR4, UPT, UPT, -UR4, 0x100000, URZ ;  /* 0x0010000004048890 */ /* 0x000fc8000fffe1ff */
[----:B------:R-:W-:Y:S02]  /*0e60*/  @!UP0 USHF.L.U32 UR5, UR4, 0xb, URZ ;  /* 0x0000000b04058899 */ /* 0x000fe400080006ff */
[----:B------:R-:W-:Y:S02]  /*0e70*/  @!UP0 USHF.L.U32 UR4, UR4, 0x1, URZ ;  /* 0x0000000104048899 */ /* 0x000fe400080006ff */
[----:B------:R-:W-:Y:S01]  /*0e80*/  @!UP0 ULEA UR6, UR54, UR6, 0x18 ;  /* 0x0000000636068291 */ /* 0x000fe2000f8ec0ff */
[----:B------:R-:W-:Y:S01]  /*0e90*/  VOTEU.ALL UP0, P1 ;  /* 0x0000000000ff7886 */ /* 0x000fe20000800000 */
[----:B------:R-:W-:Y:S02]  /*0ea0*/  UISETP.NE.AND UP5, UPT, UR20, URZ, UPT ;  /* 0x000000ff1400728c */ /* 0x000fe4000bfa5270 */
[----:B--2---:R-:W-:Y:S01]  /*0eb0*/  UISETP.EQ.U32.AND UP6, UPT, UR7, 0x1, UPT ;  /* 0x000000010700788c */ /* 0x004fe2000bfc2070 */
[----:B------:R-:W2:Y:S07]  /*0ec0*/  FENCE.VIEW.ASYNC.S ;  /* 0x00000000000073c6 */ /* 0x000eae0000000000 */
[----:B--2---:R2:W3:Y:S01]  /*0ed0*/  @!UP0 SYNCS.EXCH.64 URZ, [UR6+0x120], UR4 ;  /* 0x0001200406ff85b2 */ /* 0x0044e20008000100 */
[----:B------:R-:W-:Y:S05]  /*0ee0*/  BRA.U !UP6, `(.L_x_15) ;  /* 0x000000010e087547 */ /* 0x000fea000b800000 */
[----:B-1-3--:R-:W-:Y:S01]  /*0ef0*/  UCGABAR_ARV ;  /* 0x00000000000079c7 */ /* 0x00afe20008000000 */
[----:B------:R-:W-:Y:S05]  /*0f00*/  BRA `(.L_x_16) ;  /* 0x0000000000047947 */ /* 0x000fea0003800000 */
.L_x_15:
[----:B-1-3--:R-:W-:Y:S01]  /*0f10*/  NOP ;  /* 0x0000000000007918 */ /* 0x00afe20000000000 */
.L_x_16:
[----:B------:R-:W1:Y:S01]  /*0f20*/  S2UR UR64, SR_CTAID.X ;  /* 0x00000000004079c3 */ /* 0x000e620000002500 */
[----:B------:R-:W-:-:S05]  /*0f30*/  CS2R.32 R82, SR_CgaSize ;  /* 0x0000000000527805 */ /* 0x000fca0000008a00 */
[----:B------:R-:W-:-:S05]  /*0f40*/  IMAD R82, R82, -0xa0, RZ ;  /* 0xffffff6052527824 */ /* 0x000fca00078e02ff */
[----:B--2---:R-:W-:-:S14]  /*0f50*/  R2UR UR5, R82 ;  /* 0x00000000520572ca */ /* 0x004fdc00000e0000 */
[----:B------:R-:W2:Y:S01]  /*0f60*/  LDCU UR5, c[0x0][UR5+0x2b0] ;  /* 0x00005600050577ac */ /* 0x000ea20008000800 */
[----:B------:R-:W-:-:S05]  /*0f70*/  CS2R.32 R82, SR_CgaSize ;  /* 0x0000000000527805 */ /* 0x000fca0000008a00 */
[----:B------:R-:W-:-:S05]  /*0f80*/  IMAD R82, R82, -0xa0, RZ ;  /* 0xffffff6052527824 */ /* 0x000fca00078e02ff */
[----:B------:R-:W-:-:S14]  /*0f90*/  R2UR UR4, R82 ;  /* 0x00000000520472ca */ /* 0x000fdc00000e0000 */
[----:B------:R-:W3:Y:S01]  /*0fa0*/  LDCU UR4, c[0x0][UR4+0x2b4] ;  /* 0x00005680040477ac */ /* 0x000ee20008000800 */
[----:B------:R-:W4:Y:S01]  /*0fb0*/  S2UR UR12, SR_CTAID.Y ;  /* 0x00000000000c79c3 */ /* 0x000f220000002600 */
[----:B------:R-:W-:-:S05]  /*0fc0*/  CS2R.32 R82, SR_CgaSize ;  /* 0x0000000000527805 */ /* 0x000fca0000008a00 */
[----:B------:R-:W-:-:S05]  /*0fd0*/  IMAD R82, R82, -0xa0, RZ ;  /* 0xffffff6052527824 */ /* 0x000fca00078e02ff */
[----:B------:R-:W-:-:S14]  /*0fe0*/  R2UR UR7, R82 ;  /* 0x00000000520772ca */ /* 0x000fdc00000e0000 */
[----:B------:R-:W3:Y:S01]  /*0ff0*/  LDCU UR7, c[0x0][UR7+0x2a4] ;  /* 0x00005480070777ac */ /* 0x000ee20008000800 */
[----:B------:R-:W-:-:S05]  /*1000*/  CS2R.32 R82, SR_CgaSize ;  /* 0x0000000000527805 */ /* 0x000fca0000008a00 */
[----:B------:R-:W-:-:S05]  /*1010*/  IMAD R82, R82, -0xa0, RZ ;  /* 0xffffff6052527824 */ /* 0x000fca00078e02ff */
[----:B------:R-:W-:-:S14]  /*1020*/  R2UR UR63, R82 ;  /* 0x00000000523f72ca */ /* 0x000fdc00000e0000 */
[----:B------:R-:W3:Y:S01]  /*1030*/  LDCU UR63, c[0x0][UR63+0x2a0] ;  /* 0x000054003f3f77ac */ /* 0x000ee20008000800 */
[----:B------:R-:W-:Y:S02]  /*1040*/  UISETP.GT.U32.AND UP0, UPT, UR62, 0xffff, UPT ;  /* 0x0000ffff3e00788c */ /* 0x000fe4000bf04070 */
[----:B------:R-:W-:Y:S02]  /*1050*/  USHF.R.U32.HI UR60, URZ, 0x1, UR54 ;  /* 0x00000001ff3c7899 */ /* 0x000fe40008011636 */
[----:B------:R-:W-:Y:S01]  /*1060*/  USHF.L.U32 UR43, UR54, 0xa, URZ ;  /* 0x0000000a362b7899 */ /* 0x000fe200080006ff */
[----:B------:R-:W3:Y:S01]  /*1070*/  LDCU UR21, c[0x0][0xf24] ;  /* 0x0001e480ff1577ac */ /* 0x000ee20008000800 */
[----:B-1----:R-:W-:Y:S01]  /*1080*/  I2FP.F32.U32 R3, UR64 ;  /* 0x0000004000037c45 */ /* 0x002fe20008201000 */
[----:B------:R-:W1:Y:S04]  /*1090*/  LDCU UR42, c[0x0][0xf24] ;  /* 0x0001e480ff2a77ac */ /* 0x000e680008000800 */
[----:B--2---:R-:W-:Y:S01]  /*10a0*/  FMUL R3, R3, UR5 ;  /* 0x0000000503037c20 */ /* 0x004fe20008400000 */
[----:B------:R-:W2:Y:S01]  /*10b0*/  LDCU UR24, c[0x0][0xf30] ;  /* 0x0001e600ff1877ac */ /* 0x000ea20008000800 */
[----:B----4-:R-:W-:-:S04]  /*10c0*/  I2FP.F32.U32 R2, UR12 ;  /* 0x0000000c00027c45 */ /* 0x010fc80008201000 */
[----:B------:R-:W4:Y:S01]  /*10d0*/  F2I.U32.TRUNC.NTZ R3, R3 ;  /* 0x0000000300037305 */ /* 0x000f22000020f000 */
[----:B------:R-:W-:Y:S01]  /*10e0*/  USHF.L.U32 UR46, UR54, 0x7, URZ ;  /* 0x00000007362e7899 */ /* 0x000fe200080006ff */
[----:B---3--:R-:W-:Y:S01]  /*10f0*/  FMUL R2, R2, UR4 ;  /* 0x0000000402027c20 */ /* 0x008fe20008400000 */
[----:B------:R-:W-:Y:S02]  /*1100*/  USHF.L.U32 UR22, UR54, 0x6, URZ ;  /* 0x0000000636167899 */ /* 0x000fe400080006ff */
[----:B------:R-:W-:Y:S01]  /*1110*/  USEL UR37, UR62, 0xffff, !UP0 ;  /* 0x0000ffff3e257887 */ /* 0x000fe2000c000000 */
[----:B------:R-:W-:Y:S02]  /*1120*/  UMOV UR28, UR64 ;  /* 0x00000040001c7c82 */ /* 0x000fe40008000000 */
[----:B------:R-:W3:Y:S01]  /*1130*/  F2I.U32.TRUNC.NTZ R2, R2 ;  /* 0x0000000200027305 */ /* 0x000ee2000020f000 */
[----:B----4-:R-:W-:Y:S02]  /*1140*/  R2UR UR4, R3 ;  /* 0x00000000030472ca */ /* 0x010fe400000e0000 */
[----:B------:R-:W-:-:S02]  /*1150*/  PRMT R3, RZ, 0x7610, R3 ;  /* 0x00007610ff037816 */ /* 0x000fc40000000003 */
[----:B---3--:R-:W-:Y:S02]  /*1160*/  R2UR UR6, R2 ;  /* 0x00000000020672ca */ /* 0x008fe400000e0000 */
[----:B------:R-:W-:-:S07]  /*1170*/  PRMT R2, RZ, 0x7610, R2 ;  /* 0x00007610ff027816 */ /* 0x000fce0000000002 */
[----:B------:R-:W-:-:S04]  /*1180*/  UIADD3 UR5, UPT, UPT, -UR4, URZ, URZ ;  /* 0x000000ff04057290 */ /* 0x000fc8000fffe1ff */
[----:B------:R-:W-:Y:S02]  /*1190*/  UIMAD UR63, UR63, UR5, UR64 ;  /* 0x000000053f3f72a4 */ /* 0x000fe4000f8e0240 */
[----:B------:R-:W-:-:S04]  /*11a0*/  UIADD3 UR4, UPT, UPT, -UR6, URZ, URZ ;  /* 0x000000ff06047290 */ /* 0x000fc8000fffe1ff */
[----:B------:R-:W-:-:S06]  /*11b0*/  UIMAD UR4, UR7, UR4, UR12 ;  /* 0x00000004070472a4 */ /* 0x000fcc000f8e020c */
[----:B------:R-:W-:Y:S01]  /*11c0*/  IMAD.U32 R82, RZ, RZ, UR4 ;  /* 0x00000004ff527e24 */ /* 0x000fe2000f8e00ff */
[----:B-12---:R-:W-:Y:S06]  /*11d0*/  BRA.U UP5, `(.L_x_17) ;  /* 0x0000000105687547 */ /* 0x006fec000b800000 */
[----:B------:R-:W-:Y:S01]  /*11e0*/  R2UR UR4, R82 ;  /* 0x00000000520472ca */ /* 0x000fe200000e0000 */
[----:B------:R-:W-:-:S12]  /*11f0*/  ULOP3.LUT UR5, UR63, 0x4, URZ, 0x3c, !UPT ;  /* 0x000000043f057892 */ /* 0x000fd8000f8e3cff */
[----:B------:R-:W-:Y:S02]  /*1200*/  UISETP.NE.AND UP0, UPT, UR4, URZ, UPT ;  /* 0x000000ff0400728c */ /* 0x000fe4000bf05270 */
[----:B------:R-:W-:Y:S02]  /*1210*/  ULOP3.LUT UR4, UR63, 0x2, URZ, 0x3c, !UPT ;  /* 0x000000023f047892 */ /* 0x000fe4000f8e3cff */
[----:B------:R-:W-:-:S04]  /*1220*/  UISETP.GT.U32.AND UP2, UPT, UR63, 0x1, UP0 ;  /* 0x000000013f00788c */ /* 0x000fc80008744070 */
[----:B------:R-:W-:Y:S02]  /*1230*/  USEL UR8, URZ, 0x1, UP2 ;  /* 0x00000001ff087887 */ /* 0x000fe40009000000 */
[----:B------:R-:W-:Y:S02]  /*1240*/  USEL UR7, URZ, 0x2, UP2 ;  /* 0x00000002ff077887 */ /* 0x000fe40009000000 */
[----:B------:R-:W-:Y:S02]  /*1250*/  UISETP.GT.U32.AND UP2, UPT, UR4, 0x1, UP0 ;  /* 0x000000010400788c */ /* 0x000fe40008744070 */
[----:B------:R-:W-:Y:S02]  /*1260*/  ULOP3.LUT UR4, UR63, 0x6, URZ, 0x3c, !UPT ;  /* 0x000000063f047892 */ /* 0x000fe4000f8e3cff */
[----:B------:R-:W-:Y:S02]  /*1270*/  USEL UR6, URZ, 0x4, UP2 ;  /* 0x00000004ff067887 */ /* 0x000fe40009000000 */
[----:B------:R-:W-:-:S02]  /*1280*/  USEL UR9, URZ, 0x8, UP2 ;  /* 0x00000008ff097887 */ /* 0x000fc40009000000 */
[----:B------:R-:W-:Y:S02]  /*1290*/  UISETP.GT.U32.AND UP2, UPT, UR5, 0x1, UP0 ;  /* 0x000000010500788c */ /* 0x000fe40008744070 */
[----:B------:R-:W-:Y:S02]  /*12a0*/  UISETP.GT.U32.AND UP0, UPT, UR4, 0x1, UP0 ;  /* 0x000000010400788c */ /* 0x000fe40008704070 */
[----:B------:R-:W-:Y:S02]  /*12b0*/  USEL UR4, URZ, 0x10, UP2 ;  /* 0x00000010ff047887 */ /* 0x000fe40009000000 */
[----:B------:R-:W-:Y:S02]  /*12c0*/  UIADD3 UR5, UPT, UPT, UR6, UR7, UR8 ;  /* 0x0000000706057290 */ /* 0x000fe4000fffe008 */
[----:B------:R-:W-:Y:S02]  /*12d0*/  USEL UR7, URZ, 0x40, UP0 ;  /* 0x00000040ff077887 */ /* 0x000fe40008000000 */
[----:B------:R-:W-:-:S02]  /*12e0*/  USEL UR8, URZ, 0x20, UP2 ;  /* 0x00000020ff087887 */ /* 0x000fc40009000000 */
[----:B------:R-:W-:Y:S02]  /*12f0*/  UIADD3 UR5, UPT, UPT, UR4, UR5, UR9 ;  /* 0x0000000504057290 */ /* 0x000fe4000fffe009 */
[----:B------:R-:W-:Y:S02]  /*1300*/  ULOP3.LUT UR4, UR63, 0xfffffffe, URZ, 0xc0, !UPT ;  /* 0xfffffffe3f047892 */ /* 0x000fe4000f8ec0ff */
[----:B------:R-:W-:Y:S02]  /*1310*/  USEL UR6, URZ, 0x80, UP0 ;  /* 0x00000080ff067887 */ /* 0x000fe40008000000 */
[----:B------:R-:W-:-:S03]  /*1320*/  UIADD3 UR5, UPT, UPT, UR7, UR5, UR8 ;  /* 0x0000000507057290 */ /* 0x000fc6000fffe008 */
[----:B------:R-:W-:Y:S01]  /*1330*/  UMOV UR7, 0x3 ;  /* 0x0000000300077882 */ /* 0x000fe20000000000 */
[----:B------:R-:W-:Y:S02]  /*1340*/  UIADD3 UR5, UPT, UPT, UR5, UR6, URZ ;  /* 0x0000000605057290 */ /* 0x000fe4000fffe0ff */
[----:B------:R-:W-:-:S04]  /*1350*/  USHF.L.U32 UR4, UR7, UR4, URZ ;  /* 0x0000000407047299 */ /* 0x000fc800080006ff */
[----:B------:R-:W-:Y:S02]  /*1360*/  MOV R3, UR5 ;  /* 0x0000000500037c02 */ /* 0x000fe40008000f00 */
[----:B------:R-:W-:-:S07]  /*1370*/  IMAD.U32 R2, RZ, RZ, UR4 ;  /* 0x00000004ff027e24 */ /* 0x000fce000f8e00ff */
.L_x_17:
[----:B------:R-:W1:Y:S01]  /*1380*/  S2UR UR36, SR_CTAID.Z ;  /* 0x00000000002479c3 */ /* 0x000e620000002700 */
[----:B------:R-:W-:Y:S01]  /*1390*/  UISETP.GE.AND UP0, UPT, UR21, 0x1, UPT ;  /* 0x000000011500788c */ /* 0x000fe2000bf06270 */
[----:B------:R-:W-:-:S08]  /*13a0*/  UMOV UR25, 0x55 ;  /* 0x0000005500197882 */ /* 0x000fd00000000000 */
[----:B------:R-:W-:Y:S05]  /*13b0*/  BRA.U !UP0, `(.L_x_18) ;  /* 0x0000000108d07547 */ /* 0x000fea000b800000 */
[----:B------:R-:W2:Y:S01]  /*13c0*/  LDCU.128 UR16, c[0x0][0xf10] ;  /* 0x0001e200ff1077ac */ /* 0x000ea20008000c00 */
[----:B------:R-:W3:Y:S01]  /*13d0*/  LDCU UR6, c[0x0][0x370] ;  /* 0x00006e00ff0677ac */ /* 0x000ee20008000800 */
[----:B------:R-:W4:Y:S01]  /*13e0*/  LDCU UR7, c[0x0][0x374] ;  /* 0x00006e80ff0777ac */ /* 0x000f220008000800 */
[----:B------:R-:W1:Y:S01]  /*13f0*/  LDCU UR23, c[0x0][0xf0c] ;  /* 0x0001e180ff1777ac */ /* 0x000e620008000800 */
[----:B------:R-:W1:Y:S01]  /*1400*/  LDCU UR13, c[0x0][0xf20] ;  /* 0x0001e400ff0d77ac */ /* 0x000e620008000800 */
[----:B------:R-:W1:Y:S01]  /*1410*/  LDCU.64 UR8, c[0x0][0xf28] ;  /* 0x0001e500ff0877ac */ /* 0x000e620008000a00 */
[----:B--2---:R-:W-:Y:S02]  /*1420*/  UISETP.NE.AND UP3, UPT, UR18, 0x1, UPT ;  /* 0x000000011200788c */ /* 0x004fe4000bf65270 */
[----:B----4-:R-:W-:Y:S02]  /*1430*/  UIMAD.WIDE.U32 UR10, UR7, UR19, URZ ;  /* 0x00000013070a72a5 */ /* 0x010fe4000f8e00ff */
[----:B---3--:R-:W-:-:S02]  /*1440*/  UIMAD.WIDE.U32 UR14, UR6, UR16, URZ ;  /* 0x00000010060e72a5 */ /* 0x008fc4000f8e00ff */
[----:B-1----:R-:W-:Y:S02]  /*1450*/  UISETP.NE.AND UP0, UPT, UR23, 0x1, UPT ;  /* 0x000000011700788c */ /* 0x002fe4000bf05270 */
[----:B------:R-:W-:Y:S01]  /*1460*/  UISETP.NE.AND UP2, UPT, UR21, 0x1, UPT ;  /* 0x000000011500788c */ /* 0x000fe2000bf45270 */
[----:B------:R-:W-:Y:S02]  /*1470*/  UMOV UR10, UR11 ;  /* 0x0000000b000a7c82 */ /* 0x000fe40008000000 */
[----:B------:R-:W-:Y:S01]  /*1480*/  UMOV UR14, UR15 ;  /* 0x0000000f000e7c82 */ /* 0x000fe20008000000 */
[----:B------:R-:W-:Y:S02]  /*1490*/  @UP3 USHF.R.U32.HI UR7, URZ, UR13, UR10 ;  /* 0x0000000dff073299 */ /* 0x000fe4000801160a */
[----:B------:R-:W-:Y:S02]  /*14a0*/  UIMAD.WIDE.U32 UR4, UR28, UR16, URZ ;  /* 0x000000101c0472a5 */ /* 0x000fe4000f8e00ff */
[----:B------:R-:W-:-:S02]  /*14b0*/  UIMAD.WIDE.U32 UR10, UR7, UR8, URZ ;  /* 0x00000008070a72a5 */ /* 0x000fc4000f8e00ff */
[----:B------:R-:W-:Y:S02]  /*14c0*/  @UP0 USHF.R.U32.HI UR6, URZ, UR17, UR14 ;  /* 0x00000011ff060299 */ /* 0x000fe4000801160e */
[----:B------:R-:W-:Y:S02]  /*14d0*/  UIMAD.WIDE.U32 UR14, UR12, UR19, URZ ;  /* 0x000000130c0e72a5 */ /* 0x000fe4000f8e00ff */
[----:B------:R-:W-:Y:S02]  /*14e0*/  USHF.R.U32.HI UR5, URZ, UR17, UR5 ;  /* 0x00000011ff057299 */ /* 0x000fe40008011605 */
[----:B------:R-:W-:Y:S01]  /*14f0*/  UIMAD.WIDE.U32 UR16, UR6, UR8, URZ ;  /* 0x00000008061072a5 */ /* 0x000fe2000f8e00ff */
[----:B------:R-:W-:Y:S02]  /*1500*/  UMOV UR10, UR11 ;  /* 0x0000000b000a7c82 */ /* 0x000fe40008000000 */
[----:B------:R-:W-:Y:S01]  /*1510*/  UMOV UR4, UR15 ;  /* 0x0000000f00047c82 */ /* 0x000fe20008000000 */
[----:B------:R-:W-:-:S02]  /*1520*/  @UP2 USHF.R.U32.HI UR7, URZ, UR9, UR10 ;  /* 0x00000009ff072299 */ /* 0x000fc4000801160a */
[----:B------:R-:W-:Y:S01]  /*1530*/  USHF.R.U32.HI UR4, URZ, UR13, UR4 ;  /* 0x0000000dff047299 */ /* 0x000fe20008011604 */
[----:B------:R-:W-:Y:S01]  /*1540*/  UMOV UR16, UR17 ;  /* 0x0000001100107c82 */ /* 0x000fe20008000000 */
[----:B------:R-:W-:Y:S02]  /*1550*/  UIMAD UR7, UR7, UR21, URZ ;  /* 0x00000015070772a4 */ /* 0x000fe4000f8e02ff */
[----:B------:R-:W-:Y:S02]  /*1560*/  USEL UR4, UR12, UR4, !UP3 ;  /* 0x000000040c047287 */ /* 0x000fe4000d800000 */
[----:B------:R-:W-:Y:S02]  /*1570*/  @UP2 USHF.R.U32.HI UR6, URZ, UR9, UR16 ;  /* 0x00000009ff062299 */ /* 0x000fe40008011610 */
[----:B------:R-:W-:Y:S02]  /*1580*/  USEL UR5, UR28, UR5, !UP0 ;  /* 0x000000051c057287 */ /* 0x000fe4000c000000 */
[----:B------:R-:W-:-:S02]  /*1590*/  UIMAD UR13, UR6, UR21, URZ ;  /* 0x00000015060d72a4 */ /* 0x000fc4000f8e02ff */
[----:B------:R-:W-:Y:S02]  /*15a0*/  UISETP.GE.AND UP0, UPT, UR4, UR7, UPT ;  /* 0x000000070400728c */ /* 0x000fe4000bf06270 */
[----:B------:R-:W-:Y:S02]  /*15b0*/  UIMAD.WIDE.U32 UR10, UR4, UR8, URZ ;  /* 0x00000008040a72a5 */ /* 0x000fe4000f8e00ff */
[----:B------:R-:W-:Y:S02]  /*15c0*/  UISETP.GE.OR UP0, UPT, UR5, UR13, UP0 ;  /* 0x0000000d0500728c */ /* 0x000fe40008706670 */
[----:B------:R-:W-:Y:S02]  /*15d0*/  UIMAD.WIDE.U32 UR14, UR5, UR8, URZ ;  /* 0x00000008050e72a5 */ /* 0x000fe4000f8e00ff */
[----:B------:R-:W-:Y:S01]  /*15e0*/  UIADD3 UR7, UPT, UPT, -UR4, URZ, URZ ;  /* 0x000000ff04077290 */ /* 0x000fe2000fffe1ff */
[----:B------:R-:W-:Y:S01]  /*15f0*/  UMOV UR8, UR11 ;  /* 0x0000000b00087c82 */ /* 0x000fe20008000000 */
[----:B------:R-:W-:-:S02]  /*1600*/  UIADD3 UR10, UPT, UPT, -UR5, URZ, URZ ;  /* 0x000000ff050a7290 */ /* 0x000fc4000fffe1ff */
[----:B------:R-:W-:Y:S02]  /*1610*/  USHF.R.U32.HI UR8, URZ, UR9, UR8 ;  /* 0x00000009ff087299 */ /* 0x000fe40008011608 */
[----:B------:R-:W-:Y:S02]  /*1620*/  UIMAD UR12, UR18, UR7, UR12 ;  /* 0x00000007120c72a4 */ /* 0x000fe4000f8e020c */
[----:B------:R-:W-:Y:S01]  /*1630*/  USEL UR8, UR4, UR8, !UP2 ;  /* 0x0000000804087287 */ /* 0x000fe2000d000000 */
[----:B------:R-:W-:Y:S01]  /*1640*/  @!UP0 UMOV UR7, UR15 ;  /* 0x0000000f00078c82 */ /* 0x000fe20008000000 */
[----:B------:R-:W-:Y:S02]  /*1650*/  UIMAD UR28, UR23, UR10, UR28 ;  /* 0x0000000a171c72a4 */ /* 0x000fe4000f8e021c */
[----:B------:R-:W-:Y:S02]  /*1660*/  @!UP0 USHF.R.U32.HI UR7, URZ, UR9, UR7 ;  /* 0x00000009ff078299 */ /* 0x000fe40008011607 */
[----:B------:R-:W-:-:S02]  /*1670*/  UIADD3 UR9, UPT, UPT, -UR8, URZ, URZ ;  /* 0x000000ff08097290 */ /* 0x000fc4000fffe1ff */
[----:B------:R-:W-:Y:S02]  /*1680*/  @!UP0 USEL UR7, UR5, UR7, !UP2 ;  /* 0x0000000705078287 */ /* 0x000fe4000d000000 */
[----:B------:R-:W-:Y:S02]  /*1690*/  UIMAD UR9, UR21, UR9, UR4 ;  /* 0x00000009150972a4 */ /* 0x000fe4000f8e0204 */
[----:B------:R-:W-:Y:S02]  /*16a0*/  @!UP0 UIADD3 UR8, UPT, UPT, UR8, -UR7, URZ ;  /* 0x8000000708088290 */ /* 0x000fe4000fffe0ff */
[----:B------:R-:W-:Y:S02]  /*16b0*/  @!UP0 UIMAD UR6, UR9, UR6, UR7 ;  /* 0x00000006090682a4 */ /* 0x000fe4000f8e0207 */
[----:B------:R-:W-:-:S04]  /*16c0*/  @!UP0 UIMAD UR4, UR8, UR21, UR5 ;  /* 0x00000015080482a4 */ /* 0x000fc8000f8e0205 */
[----:B------:R-:W-:Y:S01]  /*16d0*/  UIMAD UR12, UR4, UR18, UR12 ;  /* 0x00000012040c72a4 */ /* 0x000fe2000f8e020c */
[----:B------:R-:W-:Y:S02]  /*16e0*/  @!UP0 UMOV UR5, UR6 ;  /* 0x0000000600058c82 */ /* 0x000fe40008000000 */
[----:B------:R-:W-:-:S12]  /*16f0*/  UIMAD UR28, UR5, UR23, UR28 ;  /* 0x00000017051c72a4 */ /* 0x000fd8000f8e021c */
.L_x_18:
[----:B------:R-:W-:Y:S02]  /*1700*/  UISETP.NE.AND UP2, UPT, UR24, 0x1, UPT ;  /* 0x000000011800788c */ /* 0x000fe4000bf45270 */
[----:B------:R-:W-:Y:S02]  /*1710*/  ULOP3.LUT UR46, UR46, 0x380, URZ, 0xc0, !UPT ;  /* 0x000003802e2e7892 */ /* 0x000fe4000f8ec0ff */
[----:B------:R-:W-:Y:S02]  /*1720*/  ULOP3.LUT UR37, UR37, 0xffff, URZ, 0xc0, !UPT ;  /* 0x0000ffff25257892 */ /* 0x000fe4000f8ec0ff */
[----:B------:R-:W-:Y:S02]  /*1730*/  UISETP.NE.AND UP0, UPT, UR20, 0x2, UPT ;  /* 0x000000021400788c */ /* 0x000fe4000bf05270 */
[----:B------:R-:W-:Y:S02]  /*1740*/  ULOP3.LUT UR66, UR64, 0x1, URZ, 0xc0, !UPT ;  /* 0x0000000140427892 */ /* 0x000fe4000f8ec0ff */
[----:B------:R-:W-:-:S02]  /*1750*/  ULOP3.LUT UR60, UR60, 0x3, URZ, 0xc0, !UPT ;  /* 0x000000033c3c7892 */ /* 0x000fc4000f8ec0ff */
[----:B------:R-:W-:Y:S02]  /*1760*/  ULOP3.LUT UR43, UR43, 0x1800, URZ, 0xc0, !UPT ;  /* 0x000018002b2b7892 */ /* 0x000fe4000f8ec0ff */
[----:B------:R-:W-:Y:S02]  /*1770*/  ULOP3.LUT UR10, UR22, 0xc0, URZ, 0xc0, !UPT ;  /* 0x000000c0160a7892 */ /* 0x000fe4000f8ec0ff */
[----:B------:R-:W-:Y:S02]  /*1780*/  USHF.R.U32.HI UR50, URZ, 0x9, UR46 ;  /* 0x00000009ff327899 */ /* 0x000fe4000801162e */
[----:B------:R-:W-:Y:S01]  /*1790*/  USHF.L.U32 UR37, UR25, UR37, URZ ;  /* 0x0000002519257299 */ /* 0x000fe200080006ff */
[----:B------:R-:W-:Y:S11]  /*17a0*/  BRA.U UP2, `(.L_x_19) ;  /* 0x0000000102407547 */ /* 0x000ff6000b800000 */
[----:B------:R-:W2:Y:S01]  /*17b0*/  LDCU.128 UR16, c[0x0][0xf10] ;  /* 0x0001e200ff1077ac */ /* 0x000ea20008000c00 */
[----:B------:R-:W3:Y:S01]  /*17c0*/  LDCU UR8, c[0x0][0xf0c] ;  /* 0x0001e180ff0877ac */ /* 0x000ee20008000800 */
[----:B------:R-:W4:Y:S01]  /*17d0*/  LDCU UR9, c[0x0][0xf20] ;  /* 0x0001e400ff0977ac */ /* 0x000f220008000800 */
[----:B--2---:R-:W-:Y:S02]  /*17e0*/  UIMAD.WIDE.U32 UR4, UR28, UR16, URZ ;  /* 0x000000101c0472a5 */ /* 0x004fe4000f8e00ff */
[----:B------:R-:W-:Y:S02]  /*17f0*/  UIMAD.WIDE.U32 UR6, UR12, UR19, URZ ;  /* 0x000000130c0672a5 */ /* 0x000fe4000f8e00ff */
[----:B---3--:R-:W-:Y:S02]  /*1800*/  UISETP.NE.AND UP2, UPT, UR8, 0x1, UPT ;  /* 0x000000010800788c */ /* 0x008fe4000bf45270 */
[----:B------:R-:W-:-:S03]  /*1810*/  USHF.R.U32.HI UR5, URZ, UR17, UR5 ;  /* 0x00000011ff057299 */ /* 0x000fc60008011605 */
[----:B------:R-:W-:Y:S01]  /*1820*/  UMOV UR4, UR7 ;  /* 0x0000000700047c82 */ /* 0x000fe20008000000 */
[----:B------:R-:W-:Y:S02]  /*1830*/  USEL UR5, UR28, UR5, !UP2 ;  /* 0x000000051c057287 */ /* 0x000fe4000d000000 */
[----:B------:R-:W-:Y:S02]  /*1840*/  UISETP.NE.AND UP2, UPT, UR18, 0x1, UPT ;  /* 0x000000011200788c */ /* 0x000fe4000bf45270 */
[----:B----4-:R-:W-:-:S04]  /*1850*/  USHF.R.U32.HI UR4, URZ, UR9, UR4 ;  /* 0x00000009ff047299 */ /* 0x010fc80008011604 */
[----:B------:R-:W-:-:S04]  /*1860*/  USEL UR4, UR12, UR4, !UP2 ;  /* 0x000000040c047287 */ /* 0x000fc8000d000000 */
[----:B------:R-:W-:Y:S02]  /*1870*/  UIADD3 UR6, UPT, UPT, UR5, -UR4, URZ ;  /* 0x8000000405067290 */ /* 0x000fe4000fffe0ff */
[----:B------:R-:W-:Y:S02]  /*1880*/  UIADD3 UR4, UPT, UPT, -UR5, UR4, URZ ;  /* 0x0000000405047290 */ /* 0x000fe4000fffe1ff */
[----:B------:R-:W-:Y:S02]  /*1890*/  UIMAD UR12, UR6, UR18, UR12 ;  /* 0x00000012060c72a4 */ /* 0x000fe4000f8e020c */
[----:B------:R-:W-:-:S12]  /*18a0*/  UIMAD UR28, UR4, UR8, UR28 ;  /* 0x00000008041c72a4 */ /* 0x000fd8000f8e021c */
.L_x_19:
[----:B------:R-:W-:Y:S05]  /*18b0*/  BRA.U !UP6, `(.L_x_20) ;  /* 0x000000010e0c7547 */ /* 0x000fea000b800000 */
[----:B------:R-:W-:Y:S01]  /*18c0*/  UCGABAR_WAIT ;  /* 0x0000000000007dc7 */ /* 0x000fe20008000000 */
[----:B------:R-:W-:Y:S01]  /*18d0*/  CCTL.IVALL ;  /* 0x00000000ff00798f */ /* 0x000fe20002000000 */
[----:B------:R-:W-:Y:S05]  /*18e0*/  BRA `(.L_x_21) ;  /* 0x0000000000047947 */ /* 0x000fea0003800000 */
.L_x_20:
[----:B------:R-:W-:Y:S06]  /*18f0*/  BAR.SYNC.DEFER_BLOCKING 0x0 ;  /* 0x0000000000007b1d */ /* 0x000fec0000010000 */
.L_x_21:
[----:B------:R-:W-:Y:S05]  /*1900*/  BRA.U UP0, `(.L_x_22) ;  /* 0x00000019000c7547 */ /* 0x000fea000b800000 */
[----:B------:R-:W2:Y:S01]  /*1910*/  LDCU UR6, c[0x0][0x38c] ;  /* 0x00007180ff0677ac */ /* 0x000ea20008000800 */
[----:B------:R-:W-:Y:S01]  /*1920*/  PLOP3.LUT P2, PT, PT, PT, UP4, 0x80, 0x8 ;  /* 0x000000000008781c */ /* 0x000fe20003f4f048 */
[----:B------:R-:W-:Y:S01]  /*1930*/  IMAD.MOV.U32 R12, RZ, RZ, 0x1 ;  /* 0x00000001ff0c7424 */ /* 0x000fe200078e00ff */
[----:B------:R-:W-:Y:S02]  /*1940*/  ISETP.NE.AND P3, PT, R0, RZ, P4 ;  /* 0x000000ff0000720c */ /* 0x000fe40002765270 */
[----:B------:R-:W-:Y:S02]  /*1950*/  CS2R R10, SRZ ;  /* 0x00000000000a7805 */ /* 0x000fe4000001ff00 */
[----:B------:R-:W-:Y:S01]  /*1960*/  PLOP3.LUT P2, PT, P2, PT, PT, 0x8, 0x80 ;  /* 0x000000000080781c */ /* 0x000fe2000174e170 */
[----:B------:R-:W-:Y:S01]  /*1970*/  IMAD.MOV.U32 R9, RZ, RZ, RZ ;  /* 0x000000ffff097224 */ /* 0x000fe200078e00ff */
[----:B------:R-:W3:Y:S01]  /*1980*/  LDCU UR56, c[0x0][0x370] ;  /* 0x00006e00ff3877ac */ /* 0x000ee20008000800 */
[----:B------:R-:W-:Y:S01]  /*1990*/  IMAD.MOV.U32 R8, RZ, RZ, 0x1 ;  /* 0x00000001ff087424 */ /* 0x000fe200078e00ff */
[----:B------:R-:W4:Y:S01]  /*19a0*/  LDCU.64 UR44, c[0x0][0x348] ;  /* 0x00006900ff2c77ac */ /* 0x000f220008000a00 */
[----:B------:R-:W-:Y:S01]  /*19b0*/  ULEA UR60, UR66, UR60, 0x2 ;  /* 0x0000003c423c7291 */ /* 0x000fe2000f8e10ff */
[----:B------:R-:W1:Y:S01]  /*19c0*/  LDCU UR55, c[0x0][0x374] ;  /* 0x00006e80ff3777ac */ /* 0x000e620008000800 */
[----:B--2---:R-:W-:-:S02]  /*19d0*/  UIADD3 UR5, UPT, UPT, UR6, 0xff, URZ ;  /* 0x000000ff06057890 */ /* 0x004fc4000fffe0ff */
[----:B------:R-:W-:Y:S02]  /*19e0*/  UIADD3 UR62, UPT, UPT, UR6, 0x1fe, URZ ;  /* 0x000001fe063e7890 */ /* 0x000fe4000fffe0ff */
[----:B------:R-:W-:Y:S01]  /*19f0*/  USHF.R.S32.HI UR4, URZ, 0x1f, UR5 ;  /* 0x0000001fff047899 */ /* 0x000fe20008011405 */
[----:B------:R-:W-:-:S03]  /*1a00*/  UMOV UR15, URZ ;  /* 0x000000ff000f7c82 */ /* 0x000fc60008000000 */
[----:B------:R-:W-:Y:S02]  /*1a10*/  ULEA.HI UR4, UR4, UR5, URZ, 0x8 ;  /* 0x0000000504047291 */ /* 0x000fe4000f8f40ff */
[----:B------:R-:W-:Y:S02]  /*1a20*/  UIADD3 UR5, UPT, UPT, UR6, -0x1, URZ ;  /* 0xffffffff06057890 */ /* 0x000fe4000fffe0ff */
[----:B------:R-:W-:Y:S02]  /*1a30*/  USHF.R.S32.HI UR58, URZ, 0x8, UR4 ;  /* 0x00000008ff3a7899 */ /* 0x000fe40008011404 */
[----:B------:R-:W-:Y:S02]  /*1a40*/  UISETP.GE.U32.AND UP1, UPT, UR5, -0x1ff, UPT ;  /* 0xfffffe010500788c */ /* 0x000fe4000bf26070 */
[----:B------:R-:W-:-:S04]  /*1a50*/  UISETP.LT.U32.AND UP0, UPT, UR58, 0x7, UPT ;  /* 0x000000073a00788c */ /* 0x000fc8000bf01070 */
[----:B------:R-:W-:Y:S02]  /*1a60*/  USEL UR57, UR58, 0x7, UP0 ;  /* 0x000000073a397887 */ /* 0x000fe40008000000 */
[----:B------:R-:W-:Y:S02]  /*1a70*/  UISETP.NE.AND UP0, UPT, UR20, URZ, UPT ;  /* 0x000000ff1400728c */ /* 0x000fe4000bf05270 */
[----:B------:R-:W-:Y:S02]  /*1a80*/  UIADD3 UR4, UPT, UPT, UR57, -0x1, URZ ;  /* 0xffffffff39047890 */ /* 0x000fe4000fffe0ff */
[----:B------:R-:W-:Y:S02]  /*1a90*/  @UP1 UIADD3 UR4, UPT, UPT, UR57, URZ, URZ ;  /* 0x000000ff39041290 */ /* 0x000fe4000fffe0ff */
[----:B------:R-:W-:Y:S02]  /*1aa0*/  USEL UR47, UR48, 0x2, UP0 ;  /* 0x00000002302f7887 */ /* 0x000fe40008000000 */
[----:B------:R-:W-:-:S02]  /*1ab0*/  UIADD3 UR61, UPT, UPT, UR58, -UR57, URZ ;  /* 0x800000393a3d7290 */ /* 0x000fc4000fffe0ff */
[----:B------:R-:W-:Y:S02]  /*1ac0*/  UIADD3 UR51, UPT, UPT, UR4, 0x1, URZ ;  /* 0x0000000104337890 */ /* 0x000fe4000fffe0ff */
[----:B-1-34-:R-:W-:-:S12]  /*1ad0*/  UIADD3 UR59, UPT, UPT, -UR4, URZ, URZ ;  /* 0x000000ff043b7290 */ /* 0x01afd8000fffe1ff */
.L_x_46:
[----:B------:R-:W-:Y:S01]  /*1ae0*/  UISETP.NE.AND UP0, UPT, UR54, URZ, UPT ;  /* 0x000000ff3600728c */ /* 0x000fe2000bf05270 */
[----:B-1----:R-:W1:Y:S08]  /*1af0*/  S2UR UR54, SR_CgaCtaId ;  /* 0x00000000003679c3 */ /* 0x002e700000008800 */
[----:B---3--:R-:W-:Y:S05]  /*1b00*/  BRA.U UP0, `(.L_x_23) ;  /* 0x0000000100347547 */ /* 0x008fea000b800000 */
[----:B------:R-:W2:Y:S01]  /*1b10*/  S2R R0, SR_CgaCtaId ;  /* 0x0000000000007919 */ /* 0x000ea20000008800 */
[----:B------:R-:W-:Y:S02]  /*1b20*/  MOV R3, 0x400 ;  /* 0x0000040000037802 */ /* 0x000fe40000000f00 */
[----:B------:R-:W-:Y:S02]  /*1b30*/  SHF.L.U32 R2, R8, 0x1f, RZ ;  /* 0x0000001f08027819 */ /* 0x000fe400000006ff */
[----:B--2---:R-:W-:-:S05]  /*1b40*/  LEA R0, R0, R3, 0x18 ;  /* 0x0000000300007211 */ /* 0x004fca00078ec0ff */
[----:B------:R-:W-:-:S04]  /*1b50*/  IMAD R3, R9, 0x8, R0 ;  /* 0x0000000809037824 */ /* 0x000fc800078e0200 */
[----:B------:R-:W2:Y:S02]  /*1b60*/  SYNCS.PHASECHK.TRANS64.TRYWAIT P0, [R3+URZ+0x110], R2 ;  /* 0x00011002030075a7 */ /* 0x000ea400080011ff */
[----:B--2---:R-:W-:Y:S05]  /*1b70*/  @!P0 BRA `(.L_x_24) ;  /* 0x0000008400e08947 */ /* 0x004fea0003800000 */
.L_x_154:
[----:B------:R-:W-:Y:S01]  /*1b80*/  VIADD R9, R9, 0x1 ;  /* 0x0000000109097836 */ /* 0x000fe20000000000 */
[----:B------:R2:W-:Y:S04]  /*1b90*/  SYNCS.ARRIVE.TRANS64.A1T0 RZ, [R3+URZ+0x100], RZ ;  /* 0x000100ff03ff79a7 */ /* 0x0005e800081000ff */
[----:B------:R-:W-:-:S04]  /*1ba0*/  ISETP.NE.AND P0, PT, R9, 0x2, PT ;  /* 0x000000020900780c */ /* 0x000fc80003f05270 */
[----:B------:R-:W-:Y:S02]  /*1bb0*/  SEL R9, R9, RZ, P0 ;  /* 0x000000ff09097207 */ /* 0x000fe40000000000 */
[----:B--2---:R-:W-:-:S04]  /*1bc0*/  SEL R3, RZ, 0x1, P0 ;  /* 0x00000001ff037807 */ /* 0x004fc80000000000 */
[----:B------:R-:W-:Y:S02]  /*1bd0*/  LOP3.LUT R8, R8, R3, RZ, 0x3c, !PT ;  /* 0x0000000308087212 */ /* 0x000fe400078e3cff */
.L_x_23:
[----:B------:R-:W-:Y:S01]  /*1be0*/  UMOV UR5, 0x400 ;  /* 0x0000040000057882 */ /* 0x000fe20000000000 */
[----:B------:R-:W-:Y:S01]  /*1bf0*/  SHF.L.U32 R0, R12, 0x1f, RZ ;  /* 0x0000001f0c007819 */ /* 0x000fe200000006ff */
[----:B-1----:R-:W-:Y:S02]  /*1c00*/  ULEA UR5, UR54, UR5, 0x18 ;  /* 0x0000000536057291 */ /* 0x002fe4000f8ec0ff */
[----:B------:R-:W-:Y:S02]  /*1c10*/  UISETP.GE.U32.AND UP0, UPT, UR62, 0x1ff, UPT ;  /* 0x000001ff3e00788c */ /* 0x000fe4000bf06070 */
[----:B------:R-:W-:Y:S02]  /*1c20*/  ULEA UR4, UR15, UR5, 0x3 ;  /* 0x000000050f047291 */ /* 0x000fe4000f8e18ff */
[----:B------:R-:W-:Y:S01]  /*1c30*/  ULEA UR27, UR12, UR60, 0x3 ;  /* 0x0000003c0c1b7291 */ /* 0x000fe2000f8e18ff */
[----:B------:R-:W-:-:S03]  /*1c40*/  UMOV UR14, URZ ;  /* 0x000000ff000e7c82 */ /* 0x000fc60008000000 */
[----:B------:R-:W-:-:S03]  /*1c50*/  USHF.L.U32 UR27, UR27, 0x4, URZ ;  /* 0x000000041b1b7899 */ /* 0x000fc600080006ff */
[----:B------:R1:W2:Y:S01]  /*1c60*/  SYNCS.PHASECHK.TRANS64.TRYWAIT P1, [UR4+0x38], R0 ;  /* 0x00003800ff0075a7 */ /* 0x0002a20008021104 */
[----:B------:R-:W-:-:S04]  /*1c70*/  ULEA.HI UR4, UR28, UR28, URZ, 0x1 ;  /* 0x0000001c1c047291 */ /* 0x000fc8000f8f08ff */
[----:B------:R-:W-:Y:S02]  /*1c80*/  USHF.L.U32 UR6, UR4, 0x7, URZ ;  /* 0x0000000704067899 */ /* 0x000fe400080006ff */
[----:B------:R-:W-:Y:S02]  /*1c90*/  ULOP3.LUT UR20, UR4, 0xfffffffe, URZ, 0xc0, !UPT ;  /* 0xfffffffe04147892 */ /* 0x000fe4000f8ec0ff */
[----:B------:R-:W-:Y:S02]  /*1ca0*/  ULOP3.LUT UR6, UR6, 0xffffff00, URZ, 0xc0, !UPT ;  /* 0xffffff0006067892 */ /* 0x000fe4000f8ec0ff */
[----:B------:R-:W-:Y:S02]  /*1cb0*/  ULOP3.LUT UR20, UR20, 0x1, UR64, 0xf8, !UPT ;  /* 0x0000000114147892 */ /* 0x000fe4000f8ef840 */
[----:B------:R-:W-:Y:S01]  /*1cc0*/  ULEA UR35, UR66, UR6, 0x7 ;  /* 0x0000000642237291 */ /* 0x000fe2000f8e38ff */
[----:B------:R-:W-:Y:S11]  /*1cd0*/  BRA.U !UP0, `(.L_x_25) ;  /* 0x0000000508287547 */ /* 0x000ff6000b800000 */
[----:B------:R-:W-:Y:S01]  /*1ce0*/  UMOV UR29, UR59 ;  /* 0x0000003b001d7c82 */ /* 0x000fe20008000000 */
[----:B------:R-:W-:Y:S01]  /*1cf0*/  UMOV UR4, UR15 ;  /* 0x0000000f00047c82 */ /* 0x000fe20008000000 */
[----:B------:R-:W-:Y:S01]  /*1d00*/  UMOV UR19, URZ ;  /* 0x000000ff00137c82 */ /* 0x000fe20008000000 */
[----:B------:R-:W-:Y:S01]  /*1d10*/  UMOV UR11, UR50 ;  /* 0x00000032000b7c82 */ /* 0x000fe20008000000 */
[----:B------:R-:W-:-:S05]  /*1d20*/  UMOV UR34, URZ ;  /* 0x000000ff00227c82 */ /* 0x000fca0008000000 */
.L_x_33:
[----:B------:R-:W-:Y:S01]  /*1d30*/  ULEA UR6, UR4, UR5, 0x3 ;  /* 0x0000000504067291 */ /* 0x000fe2000f8e18ff */
[----:B--2---:R-:W-:Y:S01]  /*1d40*/  @P4 MOV R2, 0xd000 ;  /* 0x0000d00000024802 */ /* 0x004fe20000000f00 */
[----:B--23--:R-:W-:Y:S10]  /*1d50*/  @P1 BRA `(.L_x_26) ;  /* 0x00000000000c1947 */ /* 0x00cff40003800000 */
[----:B------:R-:W-:-:S04]  /*1d60*/  SHF.L.U32 R3, R12, 0x1f, RZ ;  /* 0x0000001f0c037819 */ /* 0x000fc800000006ff */
[----:B------:R-:W2:Y:S02]  /*1d70*/  SYNCS.PHASECHK.TRANS64.TRYWAIT P0, [UR6+0x38], R3 ;  /* 0x00003803ff0075a7 */ /* 0x000ea40008001106 */
[----:B--2---:R-:W-:Y:S05]  /*1d80*/  @!P0 BRA `(.L_x_27) ;  /* 0x0000008400708947 */ /* 0x004fea0003800000 */
.L_x_26:
[----:B------:R2:W-:Y:S01]  /*1d90*/  @P4 SYNCS.ARRIVE.TRANS64 RZ, [UR6], R2 ;  /* 0x00000002ffff49a7 */ /* 0x0005e20008000006 */
[----:B------:R-:W-:Y:S02]  /*1da0*/  ULOP3.LUT UR7, UR47, 0x2, URZ, 0xfc, !UPT ;  /* 0x000000022f077892 */ /* 0x000fe4000f8efcff */
[----:B------:R-:W-:Y:S02]  /*1db0*/  UIADD3 UR29, UPT, UPT, UR29, 0x1, URZ ;  /* 0x000000011d1d7890 */ /* 0x000fe4000fffe0ff */
[----:B------:R-:W-:Y:S02]  /*1dc0*/  UISETP.NE.AND UP0, UPT, UR7, 0x2, UPT ;  /* 0x000000020700788c */ /* 0x000fe4000bf05270 */
[----:B------:R-:W-:-:S07]  /*1dd0*/  UISETP.NE.AND UP4, UPT, UR29, 0x1, UPT ;  /* 0x000000011d00788c */ /* 0x000fce000bf85270 */
[----:B------:R-:W-:Y:S05]  /*1de0*/  BRA.U UP0, `(.L_x_28) ;  /* 0x0000000100047547 */ /* 0x000fea000b800000 */
[----:B------:R-:W-:Y:S05]  /*1df0*/  BPT.TRAP 0x1 ;  /* 0x000000040000795c */ /* 0x000fea0000300000 */
.L_x_28:
[----:B------:R-:W-:Y:S04]  /*1e00*/  BSSY.RECONVERGENT B0, `(.L_x_29) ;  /* 0x0000003000007945 */ /* 0x000fe80003800200 */
[----:B------:R-:W-:Y:S05]  /*1e10*/  @!P3 BRA `(.L_x_30) ;  /* 0x000000000004b947 */ /* 0x000fea0003800000 */
[----:B------:R-:W-:Y:S05]  /*1e20*/  BPT.TRAP 0x1 ;  /* 0x000000040000795c */ /* 0x000fea0000300000 */
.L_x_30:
[----:B------:R-:W-:Y:S05]  /*1e30*/  BSYNC.RECONVERGENT B0 ;  /* 0x0000000000007941 */ /* 0x000fea0003800200 */
.L_x_29:
[----:B------:R-:W-:Y:S01]  /*1e40*/  UIADD3 UR7, UPT, UPT, UR4, 0x1, URZ ;  /* 0x0000000104077890 */ /* 0x000fe2000fffe0ff */
[----:B------:R-:W-:Y:S01]  /*1e50*/  BSSY.RECONVERGENT B0, `(.L_x_31) ;  /* 0x000002c000007945 */ /* 0x000fe20003800200 */
[----:B------:R-:W-:Y:S02]  /*1e60*/  ELECT P0, URZ, PT ;  /* 0x0000000000ff782f */ /* 0x000fe40003800000 */
[----:B------:R-:W-:-:S04]  /*1e70*/  UISETP.NE.AND UP0, UPT, UR7, 0x7, UPT ;  /* 0x000000070700788c */ /* 0x000fc8000bf05270 */
[----:B------:R-:W-:Y:S02]  /*1e80*/  USEL UR8, URZ, 0x1, UP0 ;  /* 0x00000001ff087887 */ /* 0x000fe40008000000 */
[----:B------:R-:W-:-:S04]  /*1e90*/  USEL UR15, UR7, URZ, UP0 ;  /* 0x000000ff070f7287 */ /* 0x000fc80008000000 */
[----:B------:R-:W-:Y:S01]  /*1ea0*/  ULEA UR7, UR15, UR5, 0x3 ;  /* 0x000000050f077291 */ /* 0x000fe2000f8e18ff */
[----:B------:R-:W-:-:S04]  /*1eb0*/  LOP3.LUT R12, R12, UR8, RZ, 0x3c, !PT ;  /* 0x000000080c0c7c12 */ /* 0x000fc8000f8e3cff */
[----:B-1----:R-:W-:-:S04]  /*1ec0*/  SHF.L.U32 R0, R12, 0x1f, RZ ;  /* 0x0000001f0c007819 */ /* 0x002fc800000006ff */
[----:B------:R1:W3:Y:S01]  /*1ed0*/  SYNCS.PHASECHK.TRANS64.TRYWAIT P1, [UR7+0x38], R0 ;  /* 0x00003800ff0075a7 */ /* 0x0002e20008021107 */
[----:B------:R-:W-:Y:S05]  /*1ee0*/  @!P0 BRA `(.L_x_32) ;  /* 0x0000000000888947 */ /* 0x000fea0003800000 */
[----:B------:R-:W-:Y:S02]  /*1ef0*/  USHF.L.U32 UR16, UR4, 0xa, URZ ;  /* 0x0000000a04107899 */ /* 0x000fe400080006ff */
[----:B------:R-:W-:Y:S02]  /*1f00*/  ULEA UR32, UR4, UR5, 0xe ;  /* 0x0000000504207291 */ /* 0x000fe4000f8e70ff */
[----:B------:R-:W-:Y:S02]  /*1f10*/  UIADD3 UR40, UP3, UPT, UR44, 0x80, URZ ;  /* 0x000000802c287890 */ /* 0x000fe4000ff7e0ff */
[----:B------:R-:W-:Y:S02]  /*1f20*/  ULEA UR24, UR4, UR43, 0xd ;  /* 0x0000002b04187291 */ /* 0x000fe4000f8e68ff */
[----:B------:R-:W-:Y:S02]  /*1f30*/  UIADD3 UR38, UP2, UPT, UR44, 0x180, URZ ;  /* 0x000001802c267890 */ /* 0x000fe4000ff5e0ff */
[----:B------:R-:W-:-:S02]  /*1f40*/  UIADD3 UR30, UP1, UPT, UR44, 0x280, URZ ;  /* 0x000002802c1e7890 */ /* 0x000fc4000ff3e0ff */
[----:B------:R-:W-:Y:S02]  /*1f50*/  UIADD3 UR22, UP0, UPT, UR44, 0x380, URZ ;  /* 0x000003802c167890 */ /* 0x000fe4000ff1e0ff */
[----:B------:R-:W-:Y:S02]  /*1f60*/  ULOP3.LUT UR8, UR16, UR46, URZ, 0xfc, !UPT ;  /* 0x0000002e10087292 */ /* 0x000fe4000f8efcff */
[----:B------:R-:W-:Y:S02]  /*1f70*/  ULOP3.LUT UR33, UR6, 0xfefffff8, URZ, 0xc0, !UPT ;  /* 0xfefffff806217892 */ /* 0x000fe4000f8ec0ff */
[----:B------:R-:W-:Y:S02]  /*1f80*/  UIADD3.X UR41, UPT, UPT, URZ, UR45, URZ, UP3, !UPT ;  /* 0x0000002dff297290 */ /* 0x000fe40009ffe4ff */
[----:B------:R-:W-:Y:S02]  /*1f90*/  UIADD3 UR32, UPT, UPT, UR32, 0x8400, URZ ;  /* 0x0000840020207890 */ /* 0x000fe4000fffe0ff */
[----:B------:R-:W-:-:S02]  /*1fa0*/  UIADD3.X UR39, UPT, UPT, URZ, UR45, URZ, UP2, !UPT ;  /* 0x0000002dff277290 */ /* 0x000fc400097fe4ff */
[----:B------:R-:W-:Y:S02]  /*1fb0*/  UIADD3 UR24, UPT, UPT, UR5, 0x24400, UR24 ;  /* 0x0002440005187890 */ /* 0x000fe4000fffe018 */
[----:B------:R-:W-:Y:S02]  /*1fc0*/  UPRMT UR7, URZ, 0x5410, UR37 ;  /* 0x00005410ff077896 */ /* 0x000fe40008000025 */
[----:B------:R-:W-:Y:S02]  /*1fd0*/  UIADD3.X UR31, UPT, UPT, URZ, UR45, URZ, UP1, !UPT ;  /* 0x0000002dff1f7290 */ /* 0x000fe40008ffe4ff */
[----:B------:R-:W-:Y:S02]  /*1fe0*/  UIADD3 UR16, UPT, UPT, UR5, 0x32400, UR16 ;  /* 0x0003240005107890 */ /* 0x000fe4000fffe010 */
[----:B------:R-:W-:Y:S02]  /*1ff0*/  UIADD3.X UR23, UPT, UPT, URZ, UR45, URZ, UP0, !UPT ;  /* 0x0000002dff177290 */ /* 0x000fe400087fe4ff */
[----:B------:R-:W-:Y:S01]  /*2000*/  UIADD3 UR8, UPT, UPT, UR5, 0x34000, UR8 ;  /* 0x0003400005087890 */ /* 0x000fe2000fffe008 */
[----:B------:R-:W-:Y:S01]  /*2010*/  UMOV UR48, 0x0 ;  /* 0x0000000000307882 */ /* 0x000fe20000000000 */
[----:B------:R-:W-:Y:S01]  /*2020*/  UMOV UR49, 0x10000000 ;  /* 0x1000000000317882 */ /* 0x000fe20000000000 */
[----:B------:R-:W-:Y:S01]  /*2030*/  UMOV UR26, UR34 ;  /* 0x00000022001a7c82 */ /* 0x000fe20008000000 */
[----:B------:R-:W-:Y:S01]  /*2040*/  UMOV UR28, UR36 ;  /* 0x00000024001c7c82 */ /* 0x000fe20008000000 */
[----:B------:R-:W-:Y:S01]  /*2050*/  UMOV UR25, UR33 ;  /* 0x0000002100197c82 */ /* 0x000fe20008000000 */
[----:B------:R-:W-:Y:S01]  /*2060*/  UMOV UR18, URZ ;  /* 0x000000ff00127c82 */ /* 0x000fe20008000000 */
[----:B------:R-:W-:Y:S01]  /*2070*/  UMOV UR21, UR36 ;  /* 0x0000002400157c82 */ /* 0x000fe20008000000 */
[----:B------:R-:W-:Y:S01]  /*2080*/  UMOV UR17, UR33 ;  /* 0x0000002100117c82 */ /* 0x000fe20008000000 */
[----:B------:R4:W-:Y:S01]  /*2090*/  UTMALDG.3D.2CTA [UR32], [UR40], desc[UR48] ;  /* 0x00003020280075b4 */ /* 0x0009e20008211000 */
[----:B------:R-:W-:Y:S01]  /*20a0*/  UMOV UR14, 0xff0000 ;  /* 0x00ff0000000e7882 */ /* 0x000fe20000000000 */
[----:B------:R-:W-:Y:S01]  /*20b0*/  UMOV UR13, UR36 ;  /* 0x00000024000d7c82 */ /* 0x000fe20008000000 */
[----:B------:R-:W-:Y:S01]  /*20c0*/  UMOV UR9, UR33 ;  /* 0x0000002100097c82 */ /* 0x000fe20008000000 */
[----:B------:R4:W-:Y:S01]  /*20d0*/  UTMALDG.3D.MULTICAST.2CTA [UR24], [UR38], UR7, desc[UR48] ;  /* 0x00003018260073b4 */ /* 0x0009e20008211807 */
[----:B------:R4:W-:Y:S01]  /*20e0*/  UTMALDG.4D.2CTA [UR16], [UR30], desc[UR48] ;  /* 0x000030101e0075b4 */ /* 0x0009e20008219000 */
[----:B------:R4:W-:Y:S02]  /*20f0*/  UTMALDG.4D.MULTICAST.2CTA [UR8], [UR22], UR14, desc[UR48] ;  /* 0x00003008160073b4 */ /* 0x0009e4000821980e */
[----:B----4-:R-:W-:Y:S01]  /*2100*/  NOP ;  /* 0x0000000000007918 */ /* 0x010fe20000000000 */
.L_x_32:
[----:B------:R-:W-:Y:S05]  /*2110*/  BSYNC.RECONVERGENT B0 ;  /* 0x0000000000007941 */ /* 0x000fea0003800200 */
.L_x_31:
[----:B------:R-:W-:Y:S02]  /*2120*/  UIADD3 UR34, UPT, UPT, UR34, 0x100, URZ ;  /* 0x0000010022227890 */ /* 0x000fe4000fffe0ff */
[----:B------:R-:W-:Y:S02]  /*2130*/  UIADD3 UR11, UPT, UPT, UR11, 0x2, URZ ;  /* 0x000000020b0b7890 */ /* 0x000fe4000fffe0ff */
[----:B------:R-:W-:Y:S01]  /*2140*/  UIADD3 UR19, UPT, UPT, UR19, 0x2, URZ ;  /* 0x0000000213137890 */ /* 0x000fe2000fffe0ff */
[----:B------:R-:W-:Y:S01]  /*2150*/  UMOV UR4, UR15 ;  /* 0x0000000f00047c82 */ /* 0x000fe20008000000 */
[----:B------:R-:W-:Y:S01]  /*2160*/  UMOV UR14, UR51 ;  /* 0x00000033000e7c82 */ /* 0x000fe20008000000 */
[----:B------:R-:W-:Y:S09]  /*2170*/  BRA.U UP4, `(.L_x_33) ;  /* 0xfffffff904ec7547 */ /* 0x000ff2000b83ffff */
.L_x_25:
[----:B------:R-:W-:Y:S01]  /*2180*/  ULEA UR4, UR15, UR5, 0x3 ;  /* 0x000000050f047291 */ /* 0x000fe2000f8e18ff */
[----:B-1----:R-:W-:Y:S01]  /*2190*/  SHF.L.U32 R0, R12, 0x1f, RZ ;  /* 0x0000001f0c007819 */ /* 0x002fe200000006ff */
[----:B------:R-:W-:Y:S01]  /*21a0*/  @!P2 SYNCS.ARRIVE.TRANS64.A1T0 RZ, [UR5+0xb8], RZ ;  /* 0x0000b8ffffffa9a7 */ /* 0x000fe20008100005 */
[----:B------:R-:W-:-:S06]  /*21b0*/  UISETP.GT.AND UP0, UPT, UR58, UR57, UPT ;  /* 0x000000393a00728c */ /* 0x000fcc000bf04270 */
[----:B--23--:R1:W2:Y:S03]  /*21c0*/  SYNCS.PHASECHK.TRANS64.TRYWAIT P1, [UR4+0x38], R0 ;  /* 0x00003800ff0075a7 */ /* 0x00c2a60008021104 */
[----:B------:R-:W-:Y:S05]  /*21d0*/  BRA.U !UP0, `(.L_x_34) ;  /* 0x0000000508187547 */ /* 0x000fea000b800000 */
[----:B------:R-:W-:Y:S01]  /*21e0*/  UIADD3 UR29, UPT, UPT, UR61, UR14, URZ ;  /* 0x0000000e3d1d7290 */ /* 0x000fe2000fffe0ff */
[----:B------:R-:W-:-:S11]  /*21f0*/  UMOV UR6, UR15 ;  /* 0x0000000f00067c82 */ /* 0x000fd60008000000 */
.L_x_42:
[----:B------:R-:W-:Y:S01]  /*2200*/  ULEA UR7, UR6, UR5, 0x3 ;  /* 0x0000000506077291 */ /* 0x000fe2000f8e18ff */
[----:B--2---:R-:W-:Y:S01]  /*2210*/  @P4 MOV R2, 0xd000 ;  /* 0x0000d00000024802 */ /* 0x004fe20000000f00 */
[----:B--23--:R-:W-:Y:S10]  /*2220*/  @P1 BRA `(.L_x_35) ;  /* 0x00000000000c1947 */ /* 0x00cff40003800000 */
[----:B------:R-:W-:-:S04]  /*2230*/  SHF.L.U32 R3, R12, 0x1f, RZ ;  /* 0x0000001f0c037819 */ /* 0x000fc800000006ff */
[----:B------:R-:W2:Y:S02]  /*2240*/  SYNCS.PHASECHK.TRANS64.TRYWAIT P0, [UR7+0x38], R3 ;  /* 0x00003803ff0075a7 */ /* 0x000ea40008001107 */
[----:B--2---:R-:W-:Y:S05]  /*2250*/  @!P0 BRA `(.L_x_36) ;  /* 0x0000008000548947 */ /* 0x004fea0003800000 */
.L_x_35:
[----:B------:R2:W-:Y:S01]  /*2260*/  @P4 SYNCS.ARRIVE.TRANS64 RZ, [UR7], R2 ;  /* 0x00000002ffff49a7 */ /* 0x0005e20008000007 */
[----:B------:R-:W-:-:S04]  /*2270*/  ULOP3.LUT UR4, UR47, 0x2, URZ, 0xfc, !UPT ;  /* 0x000000022f047892 */ /* 0x000fc8000f8efcff */
[----:B------:R-:W-:-:S09]  /*2280*/  UISETP.NE.AND UP0, UPT, UR4, 0x2, UPT ;  /* 0x000000020400788c */ /* 0x000fd2000bf05270 */
[----:B------:R-:W-:Y:S05]  /*2290*/  BRA.U UP0, `(.L_x_37) ;  /* 0x0000000100047547 */ /* 0x000fea000b800000 */
[----:B------:R-:W-:Y:S05]  /*22a0*/  BPT.TRAP 0x1 ;  /* 0x000000040000795c */ /* 0x000fea0000300000 */
.L_x_37:
[----:B------:R-:W-:Y:S04]  /*22b0*/  BSSY.RECONVERGENT B0, `(.L_x_38) ;  /* 0x0000003000007945 */ /* 0x000fe80003800200 */
[----:B------:R-:W-:Y:S05]  /*22c0*/  @!P3 BRA `(.L_x_39) ;  /* 0x000000000004b947 */ /* 0x000fea0003800000 */
[----:B------:R-:W-:Y:S05]  /*22d0*/  BPT.TRAP 0x1 ;  /* 0x000000040000795c */ /* 0x000fea0000300000 */
.L_x_39:
[----:B------:R-:W-:Y:S05]  /*22e0*/  BSYNC.RECONVERGENT B0 ;  /* 0x0000000000007941 */ /* 0x000fea0003800200 */
.L_x_38:
        /* <DEDUP_REMOVED lines=11> */
[----:B------:R-:W-:Y:S02]  /*23a0*/  ULEA UR32, UR6, UR5, 0xe ;  /* 0x0000000506207291 */ /* 0x000fe4000f8e70ff */
[----:B------:R-:W-:Y:S02]  /*23b0*/  UIADD3 UR22, UP3, UPT, UR44, 0x80, URZ ;  /* 0x000000802c167890 */ /* 0x000fe4000ff7e0ff */
[----:B------:R-:W-:Y:S02]  /*23c0*/  ULEA UR24, UR6, UR43, 0xd ;  /* 0x0000002b06187291 */ /* 0x000fe4000f8e68ff */
[----:B------:R-:W-:Y:S02]  /*23d0*/  UIADD3 UR8, UP2, UPT, UR44, 0x180, URZ ;  /* 0x000001802c087890 */ /* 0x000fe4000ff5e0ff */
[----:B------:R-:W-:Y:S02]  /*23e0*/  USHF.L.U32 UR34, UR14, 0x8, URZ ;  /* 0x000000080e227899 */ /* 0x000fe400080006ff */
[----:B------:R-:W-:-:S02]  /*23f0*/  ULOP3.LUT UR33, UR7, 0xfefffff8, URZ, 0xc0, !UPT ;  /* 0xfefffff807217892 */ /* 0x000fc4000f8ec0ff */
[----:B------:R-:W-:Y:S02]  /*2400*/  UIADD3.X UR23, UPT, UPT, URZ, UR45, URZ, UP3, !UPT ;  /* 0x0000002dff177290 */ /* 0x000fe40009ffe4ff */
[----:B------:R-:W-:Y:S02]  /*2410*/  UIADD3 UR32, UPT, UPT, UR32, 0x8400, URZ ;  /* 0x0000840020207890 */ /* 0x000fe4000fffe0ff */
[----:B------:R-:W-:Y:S02]  /*2420*/  UIADD3.X UR9, UPT, UPT, URZ, UR45, URZ, UP2, !UPT ;  /* 0x0000002dff097290 */ /* 0x000fe400097fe4ff */
[----:B------:R-:W-:Y:S02]  /*2430*/  UIADD3 UR24, UPT, UPT, UR5, 0x24400, UR24 ;  /* 0x0002440005187890 */ /* 0x000fe4000fffe018 */
[----:B------:R-:W-:Y:S02]  /*2440*/  UPRMT UR4, URZ, 0x5410, UR37 ;  /* 0x00005410ff047896 */ /* 0x000fe40008000025 */
[----:B------:R-:W-:-:S02]  /*2450*/  USHF.L.U32 UR16, UR6, 0xa, URZ ;  /* 0x0000000a06107899 */ /* 0x000fc400080006ff */
[----:B------:R-:W-:Y:S01]  /*2460*/  UIADD3 UR30, UP1, UPT, UR44, 0x280, URZ ;  /* 0x000002802c1e7890 */ /* 0x000fe2000ff3e0ff */
[----:B------:R-:W-:Y:S01]  /*2470*/  UMOV UR40, 0x0 ;  /* 0x0000000000287882 */ /* 0x000fe20000000000 */
[----:B------:R-:W-:Y:S01]  /*2480*/  UMOV UR41, 0x10000000 ;  /* 0x1000000000297882 */ /* 0x000fe20000000000 */
[----:B------:R-:W-:Y:S01]  /*2490*/  UIADD3 UR38, UP0, UPT, UR44, 0x380, URZ ;  /* 0x000003802c267890 */ /* 0x000fe2000ff1e0ff */
[----:B------:R-:W-:Y:S01]  /*24a0*/  UTMALDG.3D.2CTA [UR32], [UR22], desc[UR40] ;  /* 0x00002820160075b4 */ /* 0x000fe20008211000 */
[----:B------:R-:W-:Y:S02]  /*24b0*/  USHF.L.U32 UR19, UR14, 0x1, URZ ;  /* 0x000000010e137899 */ /* 0x000fe400080006ff */
[----:B------:R-:W-:Y:S01]  /*24c0*/  ULOP3.LUT UR13, UR16, UR46, URZ, 0xfc, !UPT ;  /* 0x0000002e100d7292 */ /* 0x000fe2000f8efcff */
[----:B------:R-:W-:Y:S01]  /*24d0*/  UMOV UR28, UR36 ;  /* 0x00000024001c7c82 */ /* 0x000fe20008000000 */
[----:B------:R-:W-:Y:S01]  /*24e0*/  UMOV UR25, UR33 ;  /* 0x0000002100197c82 */ /* 0x000fe20008000000 */
[----:B------:R-:W-:Y:S01]  /*24f0*/  UMOV UR26, UR34 ;  /* 0x00000022001a7c82 */ /* 0x000fe20008000000 */
[----:B------:R-:W-:Y:S01]  /*2500*/  UIADD3.X UR31, UPT, UPT, URZ, UR45, URZ, UP1, !UPT ;  /* 0x0000002dff1f7290 */ /* 0x000fe20008ffe4ff */
[----:B------:R4:W-:Y:S01]  /*2510*/  UTMALDG.3D.MULTICAST.2CTA [UR24], [UR8], UR4, desc[UR40] ;  /* 0x00002818080073b4 */ /* 0x0009e20008211804 */
[----:B------:R-:W-:-:S02]  /*2520*/  UIADD3 UR16, UPT, UPT, UR5, 0x32400, UR16 ;  /* 0x0003240005107890 */ /* 0x000fc4000fffe010 */
[----:B------:R-:W-:Y:S02]  /*2530*/  UIADD3 UR11, UPT, UPT, UR50, UR19, URZ ;  /* 0x00000013320b7290 */ /* 0x000fe4000fffe0ff */
[----:B------:R-:W-:Y:S01]  /*2540*/  UIADD3.X UR39, UPT, UPT, URZ, UR45, URZ, UP0, !UPT ;  /* 0x0000002dff277290 */ /* 0x000fe200087fe4ff */
[----:B------:R-:W-:Y:S01]  /*2550*/  UMOV UR18, URZ ;  /* 0x000000ff00127c82 */ /* 0x000fe20008000000 */
[----:B------:R-:W-:Y:S01]  /*2560*/  UMOV UR21, UR36 ;  /* 0x0000002400157c82 */ /* 0x000fe20008000000 */
[----:B------:R-:W-:Y:S02]  /*2570*/  UMOV UR17, UR33 ;  /* 0x0000002100117c82 */ /* 0x000fe40008000000 */
[----:B------:R1:W-:Y:S01]  /*2580*/  UTMALDG.4D.2CTA [UR16], [UR30], desc[UR40] ;  /* 0x000028101e0075b4 */ /* 0x0003e20008219000 */
[----:B----4-:R-:W-:Y:S01]  /*2590*/  UIADD3 UR8, UPT, UPT, UR5, 0x34000, UR13 ;  /* 0x0003400005087890 */ /* 0x010fe2000fffe00d */
[----:B------:R-:W-:Y:S02]  /*25a0*/  UMOV UR4, 0xff0000 ;  /* 0x00ff000000047882 */ /* 0x000fe40000000000 */
[----:B------:R-:W-:Y:S01]  /*25b0*/  UMOV UR13, UR36 ;  /* 0x00000024000d7c82 */ /* 0x000fe20008000000 */
[----:B------:R-:W-:-:S05]  /*25c0*/  UMOV UR9, UR33 ;  /* 0x0000002100097c82 */ /* 0x000fca0008000000 */
[----:B------:R1:W-:Y:S02]  /*25d0*/  UTMALDG.4D.MULTICAST.2CTA [UR8], [UR38], UR4, desc[UR40] ;  /* 0x00002808260073b4 */ /* 0x0003e40008219804 */
[----:B-1----:R-:W-:Y:S01]  /*25e0*/  NOP ;  /* 0x0000000000007918 */ /* 0x002fe20000000000 */
.L_x_41:
[----:B------:R-:W-:Y:S05]  /*25f0*/  BSYNC.RECONVERGENT B0 ;  /* 0x0000000000007941 */ /* 0x000fea0003800200 */
.L_x_40:
[----:B------:R-:W-:Y:S01]  /*2600*/  UIADD3 UR14, UPT, UPT, UR14, 0x1, URZ ;  /* 0x000000010e0e7890 */ /* 0x000fe2000fffe0ff */
[----:B------:R-:W-:-:S03]  /*2610*/  UMOV UR6, UR15 ;  /* 0x0000000f00067c82 */ /* 0x000fc60008000000 */
[----:B------:R-:W-:-:S09]  /*2620*/  UISETP.NE.AND UP0, UPT, UR14, UR29, UPT ;  /* 0x0000001d0e00728c */ /* 0x000fd2000bf05270 */
[----:B------:R-:W-:Y:S05]  /*2630*/  BRA.U UP0, `(.L_x_42) ;  /* 0xfffffff900f07547 */ /* 0x000fea000b83ffff */
.L_x_34:
[C---:B------:R-:W-:Y:S01]  /*2640*/  LEA R3, R11.reuse, UR5, 0x3 ;  /* 0x000000050b037c11 */ /* 0x040fe2000f8e18ff */
[----:B------:R-:W-:Y:S01]  /*2650*/  NOP ;  /* 0x0000000000007918 */ /* 0x000fe20000000000 */
[----:B-1----:R-:W-:Y:S02]  /*2660*/  SHF.L.U32 R0, R10, 0x1f, RZ ;  /* 0x0000001f0a007819 */ /* 0x002fe400000006ff */
[----:B------:R-:W-:Y:S02]  /*2670*/  LEA R5, R11, UR5, 0x4 ;  /* 0x000000050b057c11 */ /* 0x000fe4000f8e20ff */
[----:B------:R-:W1:Y:S02]  /*2680*/  SYNCS.PHASECHK.TRANS64.TRYWAIT P0, [R3+URZ+0xc0], R0 ;  /* 0x0000c000030075a7 */ /* 0x000e6400080011ff */
[----:B-1----:R-:W-:Y:S05]  /*2690*/  @!P0 BRA `(.L_x_43) ;  /* 0x0000007c005c8947 */ /* 0x002fea0003800000 */
.L_x_157:
[----:B------:R-:W4:Y:S01]  /*26a0*/  LDS.128 R4, [R5+0x130] ;  /* 0x0001300005047984 */ /* 0x000f220000000c00 */
[----:B------:R-:W-:Y:S01]  /*26b0*/  UISETP.GE.AND UP0, UPT, UR42, 0x1, UPT ;  /* 0x000000012a00788c */ /* 0x000fe2000bf06270 */
[----:B------:R-:W-:Y:S01]  /*26c0*/  @!PT LDS RZ, [RZ] ;  /* 0x00000000fffff984 */ /* 0x000fe20000000800 */
[----:B------:R-:W-:Y:S01]  /*26d0*/  @!PT LDS RZ, [RZ] ;  /* 0x00000000fffff984 */ /* 0x000fe20000000800 */
[----:B------:R-:W-:Y:S01]  /*26e0*/  @!PT LDS RZ, [RZ] ;  /* 0x00000000fffff984 */ /* 0x000fe20000000800 */
[----:B------:R-:W-:Y:S01]  /*26f0*/  @!PT LDS RZ, [RZ] ;  /* 0x00000000fffff984 */ /* 0x000fe20000000800 */
[----:B------:R1:W-:Y:S06]  /*2700*/  MEMBAR.ALL.CTA ;  /* 0x0000000000007992 */ /* 0x0003ec0000008000 */
[----:B-1----:R-:W1:Y:S01]  /*2710*/  FENCE.VIEW.ASYNC.S ;  /* 0x00000000000073c6 */ /* 0x002e620000000000 */
[----:B----4-:R-:W-:-:S13]  /*2720*/  LOP3.LUT P0, RZ, R6, 0x1, RZ, 0xc0, !PT ;  /* 0x0000000106ff7812 */ /* 0x010fda000780c0ff */
[----:B-1----:R-:W-:Y:S01]  /*2730*/  VOTEU.ANY UP1, P0 ;  /* 0x0000000000ff7886 */ /* 0x002fe20000020100 */
[----:B------:R-:W-:-:S13]  /*2740*/  PLOP3.LUT P0, PT, PT, PT, UP1, 0x80, 0x8 ;  /* 0x000000000008781c */ /* 0x000fda0003f0f018 */
[----:B------:R-:W-:Y:S02]  /*2750*/  @P0 LOP3.LUT R0, R5, 0xffff, RZ, 0xc0, !PT ;  /* 0x0000ffff05000812 */ /* 0x000fe400078ec0ff */
[----:B--2---:R-:W-:Y:S02]  /*2760*/  @P0 MOV R2, R4 ;  /* 0x0000000400020202 */ /* 0x004fe40000000f00 */
[----:B------:R-:W-:Y:S01]  /*2770*/  @P0 R2UR UR6, R0 ;  /* 0x00000000000602ca */ /* 0x000fe200000e0000 */
[----:B------:R-:W-:Y:S01]  /*2780*/  VIADD R0, R3, 0xd0 ;  /* 0x000000d003007836 */ /* 0x000fe20000000000 */
[----:B------:R-:W-:Y:S02]  /*2790*/  @P0 SHF.R.U32.HI R4, RZ, 0x10, R5 ;  /* 0x00000010ff040819 */ /* 0x000fe40000011605 */
[----:B------:R-:W-:Y:S02]  /*27a0*/  @P0 R2UR UR7, R2 ;  /* 0x00000000020702ca */ /* 0x000fe400000e0000 */
[----:B------:R-:W-:-:S02]  /*27b0*/  PRMT R0, RZ, 0x654, R0 ;  /* 0x00000654ff007816 */ /* 0x000fc40000000000 */
[----:B------:R-:W-:Y:S02]  /*27c0*/  @P0 R2UR UR4, R4 ;  /* 0x00000000040402ca */ /* 0x000fe400000e0000 */
[----:B------:R1:W-:Y:S03]  /*27d0*/  SYNCS.ARRIVE.TRANS64.RED.A1T0 RZ, [R0+URZ], RZ ;  /* 0x000000ff00ff79a7 */ /* 0x0003e600081004ff */
[----:B------:R-:W-:-:S04]  /*27e0*/  @UP1 UMOV UR52, UR6 ;  /* 0x0000000600341c82 */ /* 0x000fc80008000000 */
[----:B------:R-:W-:-:S04]  /*27f0*/  @UP1 UMOV UR53, UR7 ;  /* 0x0000000700351c82 */ /* 0x000fc80008000000 */
[----:B------:R-:W-:Y:S01]  /*2800*/  @UP1 UMOV UR36, UR4 ;  /* 0x0000000400241c82 */ /* 0x000fe20008000000 */
[----:B------:R-:W-:Y:S05]  /*2810*/  BRA.U !UP0, `(.L_x_44) ;  /* 0x0000000108d47547 */ /* 0x000fea000b800000 */
[----:B------:R-:W2:Y:S01]  /*2820*/  LDCU.128 UR16, c[0x0][0xf10] ;  /* 0x0001e200ff1077ac */ /* 0x000ea20008000c00 */
[----:B------:R-:W4:Y:S01]  /*2830*/  LDCU UR11, c[0x0][0xf20] ;  /* 0x0001e400ff0b77ac */ /* 0x000f220008000800 */
[----:B------:R-:W3:Y:S01]  /*2840*/  LDCU UR24, c[0x0][0xf0c] ;  /* 0x0001e180ff1877ac */ /* 0x000ee20008000800 */
[----:B------:R-:W1:Y:S01]  /*2850*/  LDCU.64 UR8, c[0x0][0xf28] ;  /* 0x0001e500ff0877ac */ /* 0x000e620008000a00 */
[----:B------:R-:W-:Y:S02]  /*2860*/  UISETP.NE.AND UP3, UPT, UR42, 0x1, UPT ;  /* 0x000000012a00788c */ /* 0x000fe4000bf65270 */
[----:B--2---:R-:W-:Y:S02]  /*2870*/  UIMAD.WIDE.U32 UR12, UR55, UR19, URZ ;  /* 0x00000013370c72a5 */ /* 0x004fe4000f8e00ff */
[----:B------:R-:W-:Y:S02]  /*2880*/  UIMAD.WIDE.U32 UR6, UR56, UR16, URZ ;  /* 0x00000010380672a5 */ /* 0x000fe4000f8e00ff */
[----:B------:R-:W-:-:S02]  /*2890*/  UISETP.NE.AND UP0, UPT, UR18, 0x1, UPT ;  /* 0x000000011200788c */ /* 0x000fc4000bf05270 */
[----:B------:R-:W-:Y:S01]  /*28a0*/  UIMAD.WIDE.U32 UR22, UR52, UR19, URZ ;  /* 0x00000013341672a5 */ /* 0x000fe2000f8e00ff */
[----:B------:R-:W-:Y:S02]  /*28b0*/  UMOV UR12, UR13 ;  /* 0x0000000d000c7c82 */ /* 0x000fe40008000000 */
[----:B------:R-:W-:Y:S01]  /*28c0*/  UMOV UR6, UR7 ;  /* 0x0000000700067c82 */ /* 0x000fe20008000000 */
[----:B----4-:R-:W-:Y:S02]  /*28d0*/  USHF.R.U32.HI UR12, URZ, UR11, UR12 ;  /* 0x0000000bff0c7299 */ /* 0x010fe4000801160c */
[----:B------:R-:W-:Y:S02]  /*28e0*/  USHF.R.U32.HI UR7, URZ, UR17, UR6 ;  /* 0x00000011ff077299 */ /* 0x000fe40008011606 */
[----:B---3--:R-:W-:Y:S02]  /*28f0*/  UISETP.NE.AND UP2, UPT, UR24, 0x1, UPT ;  /* 0x000000011800788c */ /* 0x008fe4000bf45270 */
[----:B------:R-:W-:-:S02]  /*2900*/  USEL UR6, UR55, UR12, !UP0 ;  /* 0x0000000c37067287 */ /* 0x000fc4000c000000 */
[----:B------:R-:W-:Y:S02]  /*2910*/  USEL UR7, UR56, UR7, !UP2 ;  /* 0x0000000738077287 */ /* 0x000fe4000d000000 */
[----:B-1----:R-:W-:Y:S01]  /*2920*/  UIMAD.WIDE.U32 UR12, UR6, UR8, URZ ;  /* 0x00000008060c72a5 */ /* 0x002fe2000f8e00ff */
[----:B------:R-:W-:Y:S01]  /*2930*/  UMOV UR4, UR23 ;  /* 0x0000001700047c82 */ /* 0x000fe20008000000 */
[----:B------:R-:W-:Y:S02]  /*2940*/  UIMAD.WIDE.U32 UR20, UR53, UR16, URZ ;  /* 0x00000010351472a5 */ /* 0x000fe4000f8e00ff */
[----:B------:R-:W-:-:S03]  /*2950*/  UIMAD.WIDE.U32 UR22, UR7, UR8, URZ ;  /* 0x00000008071672a5 */ /* 0x000fc6000f8e00ff */
[----:B------:R-:W-:Y:S01]  /*2960*/  UMOV UR12, UR13 ;  /* 0x0000000d000c7c82 */ /* 0x000fe20008000000 */
[----:B------:R-:W-:Y:S02]  /*2970*/  USHF.R.U32.HI UR4, URZ, UR11, UR4 ;  /* 0x0000000bff047299 */ /* 0x000fe40008011604 */
[----:B------:R-:W-:Y:S01]  /*2980*/  @UP3 USHF.R.U32.HI UR6, URZ, UR9, UR12 ;  /* 0x00000009ff063299 */ /* 0x000fe2000801160c */
[----:B------:R-:W-:Y:S01]  /*2990*/  UMOV UR20, UR21 ;  /* 0x0000001500147c82 */ /* 0x000fe20008000000 */
[----:B------:R-:W-:Y:S01]  /*29a0*/  UMOV UR22, UR23 ;  /* 0x0000001700167c82 */ /* 0x000fe20008000000 */
[----:B------:R-:W-:Y:S02]  /*29b0*/  USHF.R.U32.HI UR17, URZ, UR17, UR20 ;  /* 0x00000011ff117299 */ /* 0x000fe40008011614 */
[----:B------:R-:W-:Y:S02]  /*29c0*/  USEL UR4, UR52, UR4, !UP0 ;  /* 0x0000000434047287 */ /* 0x000fe4000c000000 */
[----:B------:R-:W-:-:S02]  /*29d0*/  @UP3 USHF.R.U32.HI UR7, URZ, UR9, UR22 ;  /* 0x00000009ff073299 */ /* 0x000fc40008011616 */
[----:B------:R-:W-:Y:S02]  /*29e0*/  UIMAD UR11, UR42, UR6, URZ ;  /* 0x000000062a0b72a4 */ /* 0x000fe4000f8e02ff */
[----:B------:R-:W-:Y:S02]  /*29f0*/  USEL UR6, UR53, UR17, !UP2 ;  /* 0x0000001135067287 */ /* 0x000fe4000d000000 */
[----:B------:R-:W-:Y:S02]  /*2a00*/  UIMAD UR12, UR42, UR7, URZ ;  /* 0x000000072a0c72a4 */ /* 0x000fe4000f8e02ff */
[----:B------:R-:W-:Y:S02]  /*2a10*/  UISETP.GE.AND UP0, UPT, UR4, UR11, UPT ;  /* 0x0000000b0400728c */ /* 0x000fe4000bf06270 */
[----:B------:R-:W-:Y:S02]  /*2a20*/  UIMAD.WIDE.U32 UR16, UR4, UR8, URZ ;  /* 0x00000008041072a5 */ /* 0x000fe4000f8e00ff */
[----:B------:R-:W-:-:S02]  /*2a30*/  UISETP.GE.OR UP0, UPT, UR6, UR12, UP0 ;  /* 0x0000000c0600728c */ /* 0x000fc40008706670 */
[----:B------:R-:W-:Y:S02]  /*2a40*/  UIMAD.WIDE.U32 UR12, UR6, UR8, URZ ;  /* 0x00000008060c72a5 */ /* 0x000fe4000f8e00ff */
[----:B------:R-:W-:Y:S01]  /*2a50*/  UIADD3 UR14, UPT, UPT, -UR4, URZ, URZ ;  /* 0x000000ff040e7290 */ /* 0x000fe2000fffe1ff */
[----:B------:R-:W-:Y:S01]  /*2a60*/  UMOV UR11, UR17 ;  /* 0x00000011000b7c82 */ /* 0x000fe20008000000 */
[----:B------:R-:W-:Y:S02]  /*2a70*/  UIADD3 UR12, UPT, UPT, -UR6, URZ, URZ ;  /* 0x000000ff060c7290 */ /* 0x000fe4000fffe1ff */
[----:B------:R-:W-:-:S03]  /*2a80*/  USHF.R.U32.HI UR11, URZ, UR9, UR11 ;  /* 0x00000009ff0b7299 */ /* 0x000fc6000801160b */
[----:B------:R-:W-:Y:S01]  /*2a90*/  @!UP0 UMOV UR8, UR13 ;  /* 0x0000000d00088c82 */ /* 0x000fe20008000000 */
[----:B------:R-:W-:Y:S02]  /*2aa0*/  UIMAD UR14, UR18, UR14, UR52 ;  /* 0x0000000e120e72a4 */ /* 0x000fe4000f8e0234 */
[----:B------:R-:W-:Y:S02]  /*2ab0*/  USEL UR11, UR4, UR11, !UP3 ;  /* 0x0000000b040b7287 */ /* 0x000fe4000d800000 */
[----:B------:R-:W-:Y:S02]  /*2ac0*/  @!UP0 USHF.R.U32.HI UR8, URZ, UR9, UR8 ;  /* 0x00000009ff088299 */ /* 0x000fe40008011608 */
[----:B------:R-:W-:Y:S02]  /*2ad0*/  UIADD3 UR9, UPT, UPT, -UR11, URZ, URZ ;  /* 0x000000ff0b097290 */ /* 0x000fe4000fffe1ff */
[----:B------:R-:W-:Y:S02]  /*2ae0*/  @!UP0 USEL UR8, UR6, UR8, !UP3 ;  /* 0x0000000806088287 */ /* 0x000fe4000d800000 */
[----:B------:R-:W-:-:S02]  /*2af0*/  UIMAD UR9, UR42, UR9, UR4 ;  /* 0x000000092a0972a4 */ /* 0x000fc4000f8e0204 */
[----:B------:R-:W-:Y:S02]  /*2b00*/  @!UP0 UIADD3 UR11, UPT, UPT, UR11, -UR8, URZ ;  /* 0x800000080b0b8290 */ /* 0x000fe4000fffe0ff */
[----:B------:R-:W-:Y:S02]  /*2b10*/  @!UP0 UIMAD UR8, UR9, UR7, UR8 ;  /* 0x00000007090882a4 */ /* 0x000fe4000f8e0208 */
[----:B------:R-:W-:Y:S02]  /*2b20*/  @!UP0 UIMAD UR4, UR42, UR11, UR6 ;  /* 0x0000000b2a0482a4 */ /* 0x000fe4000f8e0206 */
[----:B------:R-:W-:Y:S02]  /*2b30*/  UIMAD UR7, UR24, UR12, UR53 ;  /* 0x0000000c180772a4 */ /* 0x000fe4000f8e0235 */
[----:B------:R-:W-:Y:S01]  /*2b40*/  UIMAD UR52, UR4, UR18, UR14 ;  /* 0x00000012043472a4 */ /* 0x000fe2000f8e020e */
[----:B------:R-:W-:Y:S02]  /*2b50*/  @!UP0 UMOV UR6, UR8 ;  /* 0x0000000800068c82 */ /* 0x000fe40008000000 */
[----:B------:R-:W-:-:S12]  /*2b60*/  UIMAD UR53, UR6, UR24, UR7 ;  /* 0x00000018063572a4 */ /* 0x000fd8000f8e0207 */
.L_x_44:
[----:B------:R-:W2:Y:S02]  /*2b70*/  LDCU UR4, c[0x0][0xf30] ;  /* 0x0001e600ff0477ac */ /* 0x000ea40008000800 */
[----:B--2---:R-:W-:-:S09]  /*2b80*/  UISETP.NE.AND UP0, UPT, UR4, 0x1, UPT ;  /* 0x000000010400788c */ /* 0x004fd2000bf05270 */
[----:B------:R-:W-:Y:S05]  /*2b90*/  BRA.U UP0, `(.L_x_45) ;  /* 0x0000000100447547 */ /* 0x000fea000b800000 */
[----:B------:R-:W2:Y:S01]  /*2ba0*/  LDCU.128 UR16, c[0x0][0xf10] ;  /* 0x0001e200ff1077ac */ /* 0x000ea20008000c00 */
[----:B------:R-:W4:Y:S01]  /*2bb0*/  LDCU UR11, c[0x0][0xf0c] ;  /* 0x0001e180ff0b77ac */ /* 0x000f220008000800 */
[----:B------:R-:W1:Y:S01]  /*2bc0*/  LDCU UR12, c[0x0][0xf20] ;  /* 0x0001e400ff0c77ac */ /* 0x000e620008000800 */
[----:B--2---:R-:W-:Y:S02]  /*2bd0*/  UIMAD.WIDE.U32 UR8, UR53, UR16, URZ ;  /* 0x00000010350872a5 */ /* 0x004fe4000f8e00ff */
[----:B------:R-:W-:Y:S02]  /*2be0*/  UIMAD.WIDE.U32 UR6, UR52, UR19, URZ ;  /* 0x00000013340672a5 */ /* 0x000fe4000f8e00ff */
[----:B----4-:R-:W-:Y:S02]  /*2bf0*/  UISETP.NE.AND UP2, UPT, UR11, 0x1, UPT ;  /* 0x000000010b00788c */ /* 0x010fe4000bf45270 */
[----:B------:R-:W-:Y:S01]  /*2c00*/  UISETP.NE.AND UP0, UPT, UR18, 0x1, UPT ;  /* 0x000000011200788c */ /* 0x000fe2000bf05270 */
[----:B------:R-:W-:-:S02]  /*2c10*/  UMOV UR8, UR9 ;  /* 0x0000000900087c82 */ /* 0x000fc40008000000 */
[----:B------:R-:W-:Y:S01]  /*2c20*/  UMOV UR4, UR7 ;  /* 0x0000000700047c82 */ /* 0x000fe20008000000 */
[----:B------:R-:W-:Y:S02]  /*2c30*/  USHF.R.U32.HI UR17, URZ, UR17, UR8 ;  /* 0x00000011ff117299 */ /* 0x000fe40008011608 */
[----:B-1----:R-:W-:Y:S02]  /*2c40*/  USHF.R.U32.HI UR4, URZ, UR12, UR4 ;  /* 0x0000000cff047299 */ /* 0x002fe40008011604 */
[----:B------:R-:W-:Y:S02]  /*2c50*/  USEL UR6, UR53, UR17, !UP2 ;  /* 0x0000001135067287 */ /* 0x000fe4000d000000 */
[----:B------:R-:W-:-:S04]  /*2c60*/  USEL UR4, UR52, UR4, !UP0 ;  /* 0x0000000434047287 */ /* 0x000fc8000c000000 */
[----:B------:R-:W-:Y:S02]  /*2c70*/  UIADD3 UR7, UPT, UPT, UR6, -UR4, URZ ;  /* 0x8000000406077290 */ /* 0x000fe4000fffe0ff */
[----:B------:R-:W-:Y:S02]  /*2c80*/  UIADD3 UR4, UPT, UPT, -UR6, UR4, URZ ;  /* 0x0000000406047290 */ /* 0x000fe4000fffe1ff */
[----:B------:R-:W-:Y:S02]  /*2c90*/  UIMAD UR52, UR7, UR18, UR52 ;  /* 0x00000012073472a4 */ /* 0x000fe4000f8e0234 */
[----:B------:R-:W-:-:S12]  /*2ca0*/  UIMAD UR53, UR4, UR11, UR53 ;  /* 0x0000000b043572a4 */ /* 0x000fd8000f8e0235 */
.L_x_45:
[----:B------:R-:W-:Y:S01]  /*2cb0*/  VIADD R11, R11, 0x1 ;  /* 0x000000010b0b7836 */ /* 0x000fe20000000000 */
[----:B------:R-:W-:Y:S01]  /*2cc0*/  R2UR UR4, R82 ;  /* 0x00000000520472ca */ /* 0x000fe200000e0000 */
[----:B------:R-:W-:Y:S01]  /*2cd0*/  UIADD3 UR28, UPT, UPT, UR53, UR63, URZ ;  /* 0x0000003f351c7290 */ /* 0x000fe2000fffe0ff */
[----:B------:R-:W-:Y:S02]  /*2ce0*/  PLOP3.LUT P2, PT, PT, PT, PT, 0x80, 0x8 ;  /* 0x000000000008781c */ /* 0x000fe40003f4f070 */
[----:B------:R-:W-:-:S04]  /*2cf0*/  ISETP.NE.AND P0, PT, R11, 0x2, PT ;  /* 0x000000020b00780c */ /* 0x000fc80003f05270 */
[----:B------:R-:W-:Y:S02]  /*2d00*/  SEL R3, RZ, 0x1, P0 ;  /* 0x00000001ff037807 */ /* 0x000fe40000000000 */
[----:B------:R-:W-:Y:S02]  /*2d10*/  SEL R11, R11, RZ, P0 ;  /* 0x000000ff0b0b7207 */ /* 0x000fe40000000000 */
[----:B------:R-:W-:Y:S01]  /*2d20*/  LOP3.LUT R10, R10, R3, RZ, 0x3c, !PT ;  /* 0x000000030a0a7212 */ /* 0x000fe200078e3cff */
[----:B------:R-:W-:Y:S01]  /*2d30*/  UIADD3 UR12, UPT, UPT, UR52, UR4, URZ ;  /* 0x00000004340c7290 */ /* 0x000fe2000fffe0ff */
[----:B------:R-:W-:Y:S11]  /*2d40*/  BRA.U UP1, `(.L_x_46) ;  /* 0xffffffed01647547 */ /* 0x000ff6000b83ffff */
[----:B------:R-:W-:Y:S01]  /*2d50*/  UIADD3 UR7, UPT, UPT, UR5, 0x38, URZ ;  /* 0x0000003805077890 */ /* 0x000fe2000fffe0ff */
[----:B------:R-:W-:-:S03]  /*2d60*/  SHF.L.U32 R3, R12, 0x1f, RZ ;  /* 0x0000001f0c037819 */ /* 0x000fc600000006ff */
[----:B------:R-:W-:-:S09]  /*2d70*/  ULEA UR4, UR15, UR7, 0x3 ;  /* 0x000000070f047291 */ /* 0x000fd2000f8e18ff */
[----:B------:R-:W2:Y:S02]  /*2d80*/  SYNCS.PHASECHK.TRANS64.TRYWAIT P0, [UR4], R3 ;  /* 0x00000003ff0075a7 */ /* 0x000ea40008001104 */
[----:B--2---:R-:W-:Y:S05]  /*2d90*/  @!P0 BRA `(.L_x_47) ;  /* 0x0000007400b08947 */ /* 0x004fea0003800000 */
.L_x_159:
[----:B------:R-:W-:-:S04]  /*2da0*/  UIADD3 UR4, UPT, UPT, UR15, 0x1, URZ ;  /* 0x000000010f047890 */ /* 0x000fc8000fffe0ff */
[----:B------:R-:W-:-:S04]  /*2db0*/  UISETP.NE.AND UP0, UPT, UR4, 0x7, UPT ;  /* 0x000000070400788c */ /* 0x000fc8000bf05270 */
[----:B------:R-:W-:Y:S02]  /*2dc0*/  USEL UR6, URZ, 0x1, UP0 ;  /* 0x00000001ff067887 */ /* 0x000fe40008000000 */
[----:B------:R-:W-:-:S04]  /*2dd0*/  USEL UR4, UR4, URZ, UP0 ;  /* 0x000000ff04047287 */ /* 0x000fc80008000000 */
[----:B------:R-:W-:Y:S01]  /*2de0*/  ULEA UR5, UR4, UR7, 0x3 ;  /* 0x0000000704057291 */ /* 0x000fe2000f8e18ff */
[----:B------:R-:W-:-:S04]  /*2df0*/  LOP3.LUT R2, R12, UR6, RZ, 0x3c, !PT ;  /* 0x000000060c027c12 */ /* 0x000fc8000f8e3cff */
[----:B-1----:R-:W-:-:S04]  /*2e00*/  SHF.L.U32 R3, R2, 0x1f, RZ ;  /* 0x0000001f02037819 */ /* 0x002fc800000006ff */
[----:B------:R-:W1:Y:S02]  /*2e10*/  SYNCS.PHASECHK.TRANS64.TRYWAIT P0, [UR5], R3 ;  /* 0x00000003ff0075a7 */ /* 0x000e640008001105 */
[----:B-1----:R-:W-:Y:S05]  /*2e20*/  @!P0 BRA `(.L_x_48) ;  /* 0x0000007400a48947 */ /* 0x002fea0003800000 */
.L_x_161:
        /* <DEDUP_REMOVED lines=9> */
.L_x_163:
        /* <DEDUP_REMOVED lines=9> */
.L_x_165:
        /* <DEDUP_REMOVED lines=9> */
.L_x_167:
        /* <DEDUP_REMOVED lines=9> */
.L_x_169:
[----:B------:R-:W-:-:S04]  /*3070*/  UIADD3 UR4, UPT, UPT, UR4, 0x1, URZ ;  /* 0x0000000104047890 */ /* 0x000fc8000fffe0ff */
[----:B------:R-:W-:-:S04]  /*3080*/  UISETP.NE.AND UP0, UPT, UR4, 0x7, UPT ;  /* 0x000000070400788c */ /* 0x000fc8000bf05270 */
[----:B------:R-:W-:Y:S02]  /*3090*/  USEL UR5, URZ, 0x1, UP0 ;  /* 0x00000001ff057887 */ /* 0x000fe40008000000 */
[----:B------:R-:W-:-:S04]  /*30a0*/  USEL UR4, UR4, URZ, UP0 ;  /* 0x000000ff04047287 */ /* 0x000fc80008000000 */
[----:B------:R-:W-:Y:S01]  /*30b0*/  ULEA UR4, UR4, UR7, 0x3 ;  /* 0x0000000704047291 */ /* 0x000fe2000f8e18ff */
[----:B-1----:R-:W-:-:S04]  /*30c0*/  LOP3.LUT R3, R2, UR5, RZ, 0x3c, !PT ;  /* 0x0000000502037c12 */ /* 0x002fc8000f8e3cff */
[----:B------:R-:W-:Y:S01]  /*30d0*/  SHF.L.U32 R3, R3, 0x1f, RZ ;  /* 0x0000001f03037819 */ /* 0x000fe200000006ff */
[----:B------:R-:W-:-:S07]  /*30e0*/  IMAD.U32 R0, RZ, RZ, UR4 ;  /* 0x00000004ff007e24 */ /* 0x000fce000f8e00ff */
.L_x_53:
[----:B-1----:R1:W2:Y:S02]  /*30f0*/  SYNCS.PHASECHK.TRANS64.TRYWAIT P0, [R0+URZ], R3 ;  /* 0x00000003000075a7 */ /* 0x0022a400080011ff */
[----:B--2---:R-:W-:Y:S05]  /*3100*/  @!P0 NANOSLEEP.SYNCS 0x989680 ;  /* 0x009896800000895d */ /* 0x004fea0003900000 */
[----:B------:R-:W2:Y:S02]  /*3110*/  @!P0 SYNCS.PHASECHK.TRANS64 P0, [R0+URZ], R3 ;  /* 0x00000003000085a7 */ /* 0x000ea400080010ff */
[----:B--2---:R-:W-:Y:S05]  /*3120*/  @P0 EXIT ;  /* 0x000000000000094d */ /* 0x004fea0003800000 */
[----:B------:R-:W-:Y:S05]  /*3130*/  BRA `(.L_x_53) ;  /* 0xfffffffc00ec7947 */ /* 0x000fea000383ffff */
.L_x_22:
[----:B------:R-:W-:-:S04]  /*3140*/  UISETP.NE.AND UP0, UPT, UR54, URZ, UPT ;  /* 0x000000ff3600728c */ /* 0x000fc8000bf05270 */
[----:B------:R-:W-:-:S09]  /*3150*/  UISETP.NE.OR UP0, UPT, UR20, 0x1, UP0 ;  /* 0x000000011400788c */ /* 0x000fd20008705670 */
[----:B------:R-:W-:Y:S05]  /*3160*/  BRA.U UP0, `(.L_x_54) ;  /* 0x0000000500487547 */ /* 0x000fea000b800000 */
[----:B------:R-:W-:Y:S01]  /*3170*/  ISETP.GE.U32.AND P2, PT, R0, 0x8, PT ;  /* 0x000000080000780c */ /* 0x000fe20003f46070 */
[----:B------:R-:W-:Y:S01]  /*3180*/  IMAD.MOV.U32 R12, RZ, RZ, 0x1 ;  /* 0x00000001ff0c7424 */ /* 0x000fe200078e00ff */
[----:B------:R-:W-:Y:S02]  /*3190*/  CS2R R10, SRZ ;  /* 0x00000000000a7805 */ /* 0x000fe4000001ff00 */
[----:B------:R-:W-:Y:S01]  /*31a0*/  CS2R R8, SRZ ;  /* 0x0000000000087805 */ /* 0x000fe2000001ff00 */
[----:B------:R-:W-:Y:S01]  /*31b0*/  UMOV UR6, 0x400 ;  /* 0x0000040000067882 */ /* 0x000fe20000000000 */
[----:B------:R-:W-:Y:S01]  /*31c0*/  UMOV UR5, URZ ;  /* 0x000000ff00057c82 */ /* 0x000fe20008000000 */
[----:B------:R-:W-:-:S12]  /*31d0*/  ULEA UR6, UR54, UR6, 0x18 ;  /* 0x0000000636067291 */ /* 0x000fd8000f8ec0ff */
.L_x_58:
[----:B------:R-:W-:Y:S02]  /*31e0*/  LEA R2, R8, UR6, 0x3 ;  /* 0x0000000608027c11 */ /* 0x000fe4000f8e18ff */
[----:B------:R-:W-:-:S03]  /*31f0*/  SHF.L.U32 R5, R9, 0x1f, RZ ;  /* 0x0000001f09057819 */ /* 0x000fc600000006ff */
[----:B------:R-:W-:Y:S01]  /*3200*/  VIADD R4, R2, 0x110 ;  /* 0x0000011002047836 */ /* 0x000fe20000000000 */
[----:B------:R-:W2:Y:S02]  /*3210*/  SYNCS.PHASECHK.TRANS64.TRYWAIT P0, [R2+URZ+0x100], R5 ;  /* 0x00010005020075a7 */ /* 0x000ea400080011ff */
[----:B--2---:R-:W-:Y:S05]  /*3220*/  @!P0 BRA `(.L_x_55) ;  /* 0x00000074001c8947 */ /* 0x004fea0003800000 */
.L_x_170:
[----:B------:R-:W-:Y:S01]  /*3230*/  ULEA UR4, UR5, UR6, 0x3 ;  /* 0x0000000605047291 */ /* 0x000fe2000f8e18ff */
[----:B------:R-:W-:Y:S02]  /*3240*/  PRMT R4, RZ, 0x654, R4 ;  /* 0x00000654ff047816 */ /* 0x000fe40000000004 */
[----:B--2---:R-:W-:Y:S01]  /*3250*/  SHF.L.U32 R5, R12, 0x1f, RZ ;  /* 0x0000001f0c057819 */ /* 0x004fe200000006ff */
[----:B------:R-:W-:Y:S01]  /*3260*/  UIADD3 UR7, UPT, UPT, UR4, 0xc0, URZ ;  /* 0x000000c004077890 */ /* 0x000fe2000fffe0ff */
[----:B------:R2:W-:Y:S05]  /*3270*/  SYNCS.ARRIVE.TRANS64.RED.A1T0 RZ, [R4+URZ], RZ ;  /* 0x000000ff04ff79a7 */ /* 0x0005ea00081004ff */
[----:B------:R-:W-:Y:S01]  /*3280*/  IMAD.U32 R7, RZ, RZ, UR7 ;  /* 0x00000007ff077e24 */ /* 0x000fe2000f8e00ff */
[----:B------:R-:W3:Y:S04]  /*3290*/  SYNCS.PHASECHK.TRANS64.TRYWAIT P0, [UR4+0xd0], R5 ;  /* 0x0000d005ff0075a7 */ /* 0x000ee80008001104 */
[----:B------:R-:W-:Y:S01]  /*32a0*/  PRMT R6, R0, 0x654, R7 ;  /* 0x0000065400067816 */ /* 0x000fe20000000007 */
[----:B--2---:R-:W-:Y:S01]  /*32b0*/  @!P2 IMAD.MOV.U32 R4, RZ, RZ, 0x10 ;  /* 0x00000010ff04a424 */ /* 0x004fe200078e00ff */
[----:B---3--:R-:W-:Y:S06]  /*32c0*/  @!P0 BRA `(.L_x_56) ;  /* 0x0000007400088947 */ /* 0x008fec0003800000 */
.L_x_172:
[----:B------:R-:W-:Y:S01]  /*32d0*/  ULEA UR8, UR5, UR6, 0x4 ;  /* 0x0000000605087291 */ /* 0x000fe2000f8e20ff */
[----:B------:R-:W-:Y:S01]  /*32e0*/  SEL R3, R6, R3, !P2 ;  /* 0x0000000306037207 */ /* 0x000fe20005000000 */
[----:B------:R-:W-:Y:S01]  /*32f0*/  UIADD3 UR9, UPT, UPT, UR4, 0xc0, URZ ;  /* 0x000000c004097890 */ /* 0x000fe2000fffe0ff */
[----:B--2---:R-:W-:Y:S01]  /*3300*/  LEA R2, R11, UR6, 0x3 ;  /* 0x000000060b027c11 */ /* 0x004fe2000f8e18ff */
[----:B------:R-:W-:Y:S01]  /*3310*/  UIADD3 UR8, UPT, UPT, UR8, 0x130, URZ ;  /* 0x0000013008087890 */ /* 0x000fe2000fffe0ff */
[----:B------:R-:W-:Y:S01]  /*3320*/  SHF.L.U32 R5, R10, 0x1f, RZ ;  /* 0x0000001f0a057819 */ /* 0x000fe200000006ff */
[----:B------:R2:W-:Y:S01]  /*3330*/  @!P2 SYNCS.ARRIVE.TRANS64.RED RZ, [R3+URZ], R4 ;  /* 0x0000000403ffa9a7 */ /* 0x0005e200080004ff */
[----:B------:R-:W-:Y:S01]  /*3340*/  UIADD3 UR4, UPT, UPT, UR5, 0x1, URZ ;  /* 0x0000000105047890 */ /* 0x000fe2000fffe0ff */
[----:B------:R-:W-:-:S03]  /*3350*/  VIADD R8, R8, 0x1 ;  /* 0x0000000108087836 */ /* 0x000fc60000000000 */
[----:B------:R-:W-:Y:S02]  /*3360*/  UISETP.NE.AND UP0, UPT, UR4, 0x2, UPT ;  /* 0x000000020400788c */ /* 0x000fe4000bf05270 */
[----:B------:R-:W-:Y:S06]  /*3370*/  UGETNEXTWORKID.BROADCAST [UR8], [UR9] ;  /* 0x00000000080073ca */ /* 0x000fec0008000100 */
[----:B------:R-:W-:Y:S01]  /*3380*/  USEL UR7, URZ, 0x1, UP0 ;  /* 0x00000001ff077887 */ /* 0x000fe20008000000 */
[----:B------:R-:W-:Y:S01]  /*3390*/  ISETP.NE.AND P0, PT, R8, 0x2, PT ;  /* 0x000000020800780c */ /* 0x000fe20003f05270 */
[----:B------:R-:W-:Y:S01]  /*33a0*/  USEL UR5, UR4, URZ, UP0 ;  /* 0x000000ff04057287 */ /* 0x000fe20008000000 */
[----:B------:R-:W3:Y:S03]  /*33b0*/  SYNCS.PHASECHK.TRANS64.TRYWAIT P1, [R2+URZ+0xc0], R5 ;  /* 0x0000c005020075a7 */ /* 0x000ee600080211ff */
[----:B------:R-:W-:Y:S01]  /*33c0*/  LOP3.LUT R12, R12, UR7, RZ, 0x3c, !PT ;  /* 0x000000070c0c7c12 */ /* 0x000fe2000f8e3cff */
[----:B--23--:R-:W-:Y:S07]  /*33d0*/  @!P1 BRA `(.L_x_57) ;  /* 0x0000007000dc9947 */ /* 0x00cfee0003800000 */
.L_x_173:
[C---:B------:R-:W-:Y:S01]  /*33e0*/  LEA R4, R11.reuse, UR6, 0x4 ;  /* 0x000000060b047c11 */ /* 0x040fe2000f8e20ff */
[----:B--2---:R-:W-:Y:S01]  /*33f0*/  VIADD R2, R2, 0xd0 ;  /* 0x000000d002027836 */ /* 0x004fe20000000000 */
[----:B------:R-:W-:Y:S01]  /*3400*/  SEL R8, R8, RZ, P0 ;  /* 0x000000ff08087207 */ /* 0x000fe20000000000 */
[----:B------:R-:W-:-:S03]  /*3410*/  VIADD R11, R11, 0x1 ;  /* 0x000000010b0b7836 */ /* 0x000fc60000000000 */
[----:B------:R-:W2:Y:S01]  /*3420*/  LDS.128 R4, [R4+0x130] ;  /* 0x0001300004047984 */ /* 0x000ea20000000c00 */
[----:B------:R-:W-:Y:S02]  /*3430*/  PRMT R2, RZ, 0x654, R2 ;  /* 0x00000654ff027816 */ /* 0x000fe40000000002 */
[C---:B------:R-:W-:Y:S01]  /*3440*/  ISETP.NE.AND P1, PT, R11.reuse, 0x2, PT ;  /* 0x000000020b00780c */ /* 0x040fe20003f25270 */
[----:B------:R-:W-:Y:S01]  /*3450*/  @!PT LDS RZ, [RZ] ;  /* 0x00000000fffff984 */ /* 0x000fe20000000800 */
[----:B------:R-:W-:Y:S01]  /*3460*/  @!PT LDS RZ, [RZ] ;  /* 0x00000000fffff984 */ /* 0x000fe20000000800 */
[----:B------:R-:W-:Y:S01]  /*3470*/  @!PT LDS RZ, [RZ] ;  /* 0x00000000fffff984 */ /* 0x000fe20000000800 */
[----:B------:R-:W-:Y:S01]  /*3480*/  @!PT LDS RZ, [RZ] ;  /* 0x00000000fffff984 */ /* 0x000fe20000000800 */
[----:B------:R3:W-:Y:S06]  /*3490*/  MEMBAR.ALL.CTA ;  /* 0x0000000000007992 */ /* 0x0007ec0000008000 */
[----:B---3--:R-:W3:Y:S01]  /*34a0*/  FENCE.VIEW.ASYNC.S ;  /* 0x00000000000073c6 */ /* 0x008ee20000000000 */
[----:B------:R-:W-:Y:S01]  /*34b0*/  SEL R11, R11, RZ, P1 ;  /* 0x000000ff0b0b7207 */ /* 0x000fe20000800000 */
[----:B---3--:R3:W-:Y:S01]  /*34c0*/  SYNCS.ARRIVE.TRANS64.RED.A1T0 RZ, [R2+URZ], RZ ;  /* 0x000000ff02ff79a7 */ /* 0x0087e200081004ff */
[----:B--2---:R-:W-:-:S02]  /*34d0*/  LOP3.LUT P3, RZ, R6, 0x1, RZ, 0xc0, !PT ;  /* 0x0000000106ff7812 */ /* 0x004fc4000786c0ff */
[----:B------:R-:W-:-:S04]  /*34e0*/  SEL R5, RZ, 0x1, P1 ;  /* 0x00000001ff057807 */ /* 0x000fc80000800000 */
[----:B------:R-:W-:Y:S02]  /*34f0*/  LOP3.LUT R10, R10, R5, RZ, 0x3c, !PT ;  /* 0x000000050a0a7212 */ /* 0x000fe400078e3cff */
[----:B---3--:R-:W-:-:S04]  /*3500*/  SEL R2, RZ, 0x1, P0 ;  /* 0x00000001ff027807 */ /* 0x008fc80000000000 */
[----:B------:R-:W-:Y:S01]  /*3510*/  LOP3.LUT R9, R9, R2, RZ, 0x3c, !PT ;  /* 0x0000000209097212 */ /* 0x000fe200078e3cff */
[----:B------:R-:W-:Y:S06]  /*3520*/  @P3 BRA `(.L_x_58) ;  /* 0xfffffffc002c3947 */ /* 0x000fec000383ffff */
[----:B------:R-:W-:Y:S01]  /*3530*/  ULEA UR4, UR5, UR6, 0x3 ;  /* 0x0000000605047291 */ /* 0x000fe2000f8e18ff */
[----:B------:R-:W-:-:S08]  /*3540*/  SHF.L.U32 R3, R12, 0x1f, RZ ;  /* 0x0000001f0c037819 */ /* 0x000fd000000006ff */
[----:B------:R-:W2:Y:S02]  /*3550*/  SYNCS.PHASECHK.TRANS64 P0, [UR4+0xd0], R3 ;  /* 0x0000d003ff0075a7 */ /* 0x000ea40008001004 */
[----:B--2---:R-:W-:Y:S05]  /*3560*/  @P0 BRA `(.L_x_59) ;  /* 0x0000000000080947 */ /* 0x004fea0003800000 */
[----:B------:R-:W2:Y:S02]  /*3570*/  SYNCS.PHASECHK.TRANS64.TRYWAIT P0, [UR4+0xd0], R3 ;  /* 0x0000d003ff0075a7 */ /* 0x000ea40008001104 */
[----:B--2---:R-:W-:Y:S05]  /*3580*/  @!P0 BRA `(.L_x_60) ;  /* 0x0000007000848947 */ /* 0x004fea0003800000 */
.L_x_59:
[----:B------:R-:W-:-:S04]  /*3590*/  UIADD3 UR7, UPT, UPT, UR5, 0x1, URZ ;  /* 0x0000000105077890 */ /* 0x000fc8000fffe0ff */
[----:B------:R-:W-:-:S04]  /*35a0*/  UISETP.NE.AND UP0, UPT, UR7, 0x2, UPT ;  /* 0x000000020700788c */ /* 0x000fc8000bf05270 */
[----:B------:R-:W-:Y:S02]  /*35b0*/  USEL UR8, URZ, 0x1, UP0 ;  /* 0x00000001ff087887 */ /* 0x000fe40008000000 */
[----:B------:R-:W-:-:S04]  /*35c0*/  USEL UR7, UR7, URZ, UP0 ;  /* 0x000000ff07077287 */ /* 0x000fc80008000000 */
[----:B------:R-:W-:Y:S01]  /*35d0*/  ULEA UR7, UR7, UR6, 0x3 ;  /* 0x0000000607077291 */ /* 0x000fe2000f8e18ff */
[----:B--2---:R-:W-:-:S04]  /*35e0*/  LOP3.LUT R3, R12, UR8, RZ, 0x3c, !PT ;  /* 0x000000080c037c12 */ /* 0x004fc8000f8e3cff */
[----:B------:R-:W-:-:S04]  /*35f0*/  SHF.L.U32 R0, R3, 0x1f, RZ ;  /* 0x0000001f03007819 */ /* 0x000fc800000006ff */
[----:B------:R-:W2:Y:S02]  /*3600*/  SYNCS.PHASECHK.TRANS64 P0, [UR7+0xd0], R0 ;  /* 0x0000d000ff0075a7 */ /* 0x000ea40008001007 */
[----:B-12---:R-:W-:Y:S05]  /*3610*/  @P0 EXIT ;  /* 0x000000000000094d */ /* 0x006fea0003800000 */
[----:B------:R-:W-:Y:S02]  /*3620*/  SHF.L.U32 R3, R3, 0x1f, RZ ;  /* 0x0000001f03037819 */ /* 0x000fe400000006ff */
[----:B------:R-:W-:-:S07]  /*3630*/  MOV R0, UR7 ;  /* 0x0000000700007c02 */ /* 0x000fce0008000f00 */
.L_x_61:
[----:B-1----:R1:W2:Y:S02]  /*3640*/  SYNCS.PHASECHK.TRANS64.TRYWAIT P0, [R0+URZ+0xd0], R3 ;  /* 0x0000d003000075a7 */ /* 0x0022a400080011ff */
[----:B--2---:R-:W-:Y:S05]  /*3650*/  @!P0 NANOSLEEP.SYNCS 0x989680 ;  /* 0x009896800000895d */ /* 0x004fea0003900000 */
[----:B------:R-:W2:Y:S02]  /*3660*/  @!P0 SYNCS.PHASECHK.TRANS64 P0, [R0+URZ+0xd0], R3 ;  /* 0x0000d003000085a7 */ /* 0x000ea400080010ff */
[----:B--2---:R-:W-:Y:S05]  /*3670*/  @P0 EXIT ;  /* 0x000000000000094d */ /* 0x004fea0003800000 */
[----:B------:R-:W-:Y:S05]  /*3680*/  BRA `(.L_x_61) ;  /* 0xfffffffc00ec7947 */ /* 0x000fea000383ffff */
.L_x_54:
[----:B------:R-:W-:Y:S05]  /*3690*/  BRA.U UP5, `(.L_x_62) ;  /* 0x0000001505647547 */ /* 0x000fea000b800000 */
[----:B------:R-:W-:Y:S01]  /*36a0*/  UMOV UR4, 0x40 ;  /* 0x0000004000047882 */ /* 0x000fe20000000000 */
[----:B------:R-:W-:Y:S01]  /*36b0*/  NOP ;  /* 0x0000000000007918 */ /* 0x000fe20000000000 */
[----:B------:R-:W-:Y:S01]  /*36c0*/  ULEA UR5, UR54, UR4, 0x18 ;  /* 0x0000000436057291 */ /* 0x000fe2000f8ec0ff */
[----:B------:R-:W-:Y:S02]  /*36d0*/  UMOV UR6, 0x400 ;  /* 0x0000040000067882 */ /* 0x000fe40000000000 */
[----:B------:R-:W-:-:S06]  /*36e0*/  ULEA UR6, UR54, UR6, 0x18 ;  /* 0x0000000636067291 */ /* 0x000fcc000f8ec0ff */
[----:B------:R-:W2:Y:S02]  /*36f0*/  LDS.U8 R0, [UR5+0x1c] ;  /* 0x00001c05ff007984 */ /* 0x000ea40008000000 */
[----:B--2---:R-:W-:-:S13]  /*3700*/  ISETP.NE.AND P0, PT, R0, RZ, PT ;  /* 0x000000ff0000720c */ /* 0x004fda0003f05270 */
[----:B------:R-:W-:Y:S05]  /*3710*/  @P0 BRA `(.L_x_63) ;  /* 0x0000000400080947 */ /* 0x000fea0003800000 */
[----:B------:R-:W-:Y:S02]  /*3720*/  UISETP.NE.U32.AND UP1, UPT, UR62, 0x1, UPT ;  /* 0x000000013e00788c */ /* 0x000fe4000bf25070 */
[----:B------:R-:W-:-:S07]  /*3730*/  UIADD3 UR7, UPT, UPT, UR5, 0x8, URZ ;  /* 0x0000000805077890 */ /* 0x000fce000fffe0ff */
[----:B------:R-:W-:Y:S05]  /*3740*/  BRA.U !UP1, `(.L_x_64) ;  /* 0x00000001099c7547 */ /* 0x000fea000b800000 */
[----:B------:R-:W-:Y:S01]  /*3750*/  ELECT P0, URZ, PT ;  /* 0x0000000000ff782f */ /* 0x000fe20003800000 */
[----:B------:R-:W-:-:S12]  /*3760*/  BSSY B0, `(.L_x_64) ;  /* 0x0000025000007945 */ /* 0x000fd80003800000 */
[----:B------:R-:W-:Y:S05]  /*3770*/  @!P0 BRA `(.L_x_65) ;  /* 0x00000000008c8947 */ /* 0x000fea0003800000 */
[----:B------:R-:W-:-:S05]  /*3780*/  UMOV UR4, 0x10 ;  /* 0x0000001000047882 */ /* 0x000fca0000000000 */
[----:B------:R-:W-:Y:S04]  /*3790*/  DEPBAR.LE SB2, 0x36 ;  /* 0x0000ad800000791a */ /* 0x000fe80000000000 */
[----:B------:R-:W2:Y:S02]  /*37a0*/  UTCATOMSWS.2CTA.FIND_AND_SET.ALIGN UP0, UR4, UR4 ;  /* 0x00000004000475e3 */ /* 0x000ea40008200800 */
[----:B--2---:R-:W-:Y:S01]  /*37b0*/  MOV R11, UR4 ;  /* 0x00000004000b7c02 */ /* 0x004fe20008000f00 */
[----:B------:R-:W-:Y:S06]  /*37c0*/  BRA.U UP0, `(.L_x_66) ;  /* 0x0000000100187547 */ /* 0x000fec000b800000 */
.L_x_67:
[----:B------:R-:W-:Y:S05]  /*37d0*/  NANOSLEEP 0x64 ;  /* 0x000000640000795d */ /* 0x000fea0003800000 */
[----:B------:R-:W-:-:S05]  /*37e0*/  UMOV UR4, 0x10 ;  /* 0x0000001000047882 */ /* 0x000fca0000000000 */
[----:B------:R-:W-:Y:S04]  /*37f0*/  DEPBAR.LE SB2, 0x36 ;  /* 0x0000ad800000791a */ /* 0x000fe80000000000 */
[----:B------:R-:W2:Y:S02]  /*3800*/  UTCATOMSWS.2CTA.FIND_AND_SET.ALIGN UP0, UR4, UR4 ;  /* 0x00000004000475e3 */ /* 0x000ea40008200800 */
[----:B--2---:R-:W-:Y:S01]  /*3810*/  MOV R11, UR4 ;  /* 0x00000004000b7c02 */ /* 0x004fe20008000f00 */
[----:B------:R-:W-:Y:S05]  /*3820*/  BRA.U !UP0, `(.L_x_67) ;  /* 0xfffffffd08e87547 */ /* 0x000fea000b83ffff */
.L_x_66:
[----:B------:R-:W2:Y:S01]  /*3830*/  LDS R7, [UR5+0x10] ;  /* 0x00001005ff077984 */ /* 0x000ea20008000800 */
[----:B------:R-:W-:Y:S01]  /*3840*/  IMAD.U32 R5, RZ, RZ, UR6 ;  /* 0x00000006ff057e24 */ /* 0x000fe2000f8e00ff */
[----:B------:R-:W-:-:S03]  /*3850*/  MOV R4, UR65 ;  /* 0x0000004100047c02 */ /* 0x000fc60008000f00 */
[----:B------:R-:W-:Y:S01]  /*3860*/  VIADD R5, R5, 0x150 ;  /* 0x0000015005057836 */ /* 0x000fe20000000000 */
[----:B--2---:R-:W-:-:S04]  /*3870*/  SHF.L.U32 R7, R7, 0x1f, RZ ;  /* 0x0000001f07077819 */ /* 0x004fc800000006ff */
[----:B------:R-:W2:Y:S02]  /*3880*/  SYNCS.PHASECHK.TRANS64.TRYWAIT P0, [UR5+0x8], R7 ;  /* 0x00000807ff0075a7 */ /* 0x000ea40008001105 */
[----:B--2---:R-:W-:Y:S05]  /*3890*/  @P0 BRA `(.L_x_68) ;  /* 0x0000000000080947 */ /* 0x004fea0003800000 */
[----:B------:R-:W2:Y:S02]  /*38a0*/  SYNCS.PHASECHK.TRANS64.TRYWAIT P0, [UR5+0x8], R7 ;  /* 0x00000807ff0075a7 */ /* 0x000ea40008001105 */
[----:B--2---:R-:W-:Y:S05]  /*38b0*/  @!P0 BRA `(.L_x_69) ;  /* 0x0000006c00d08947 */ /* 0x004fea0003800000 */
.L_x_68:
[----:B--2---:R-:W-:Y:S01]  /*38c0*/  HFMA2 R0, -RZ, RZ, 0, 5.9604644775390625e-08 ;  /* 0x00000001ff007431 */ /* 0x004fe200000001ff */
[----:B------:R-:W-:Y:S01]  /*38d0*/  UPRMT UR4, UR65, 0x654, UR7 ;  /* 0x0000065441047896 */ /* 0x000fe20008000007 */
[----:B------:R-:W-:Y:S01]  /*38e0*/  IMAD.MOV.U32 R8, RZ, RZ, 0xffff ;  /* 0x0000ffffff087424 */ /* 0x000fe200078e00ff */
[----:B------:R-:W-:Y:S01]  /*38f0*/  PRMT R4, R4, 0x654, R5 ;  /* 0x0000065404047816 */ /* 0x000fe20000000005 */
[----:B------:R-:W-:Y:S02]  /*3900*/  IMAD.MOV.U32 R6, RZ, RZ, 0x4 ;  /* 0x00000004ff067424 */ /* 0x000fe400078e00ff */
[----:B------:R-:W-:Y:S01]  /*3910*/  IMAD.SHL.U32 R9, R11, 0x20, RZ ;  /* 0x000000200b097824 */ /* 0x000fe200078e00ff */
[----:B------:R-:W-:Y:S02]  /*3920*/  MOV R5, UR4 ;  /* 0x0000000400057c02 */ /* 0x000fe40008000f00 */
[-C--:B------:R-:W-:Y:S01]  /*3930*/  SHF.L.U32 R8, R8, R11.reuse, RZ ;  /* 0x0000000b08087219 */ /* 0x080fe200000006ff */
[----:B------:R2:W-:Y:S01]  /*3940*/  SYNCS.ARRIVE.TRANS64.RED RZ, [UR4], R6 ;  /* 0x00000006ffff79a7 */ /* 0x0005e20008000404 */
[----:B------:R-:W-:Y:S01]  /*3950*/  SHF.L.U32 R7, R0, R11, RZ ;  /* 0x0000000b00077219 */ /* 0x000fe200000006ff */
[----:B------:R2:W-:Y:S04]  /*3960*/  STS [UR6+0x150], R9 ;  /* 0x00015009ff007988 */ /* 0x0005e80008000806 */
[----:B------:R2:W-:Y:S04]  /*3970*/  STAS [R4.64], R11 ;  /* 0x0000000b04007dbd */ /* 0x0005e8000c0008ff */
[----:B------:R2:W-:Y:S04]  /*3980*/  ATOMS.OR RZ, [UR5+0x14], R8 ;  /* 0x00001408ffff798c */ /* 0x0005e8000b000005 */
[----:B------:R2:W-:Y:S04]  /*3990*/  ATOMS.OR RZ, [UR5+0x18], R7 ;  /* 0x00001807ffff798c */ /* 0x0005e8000b000005 */
[----:B------:R2:W-:Y:S02]  /*39a0*/  ATOMS.XOR RZ, [UR5+0x10], R0 ;  /* 0x00001000ffff798c */ /* 0x0005e4000b800005 */
.L_x_65:
[----:B-1----:R-:W-:Y:S05]  /*39b0*/  BSYNC B0 ;  /* 0x0000000000007941 */ /* 0x002fea0003800000 */
.L_x_64:
[----:B------:R-:W-:Y:S05]  /*39c0*/  BRA.U UP1, `(.L_x_70) ;  /* 0x00000001016c7547 */ /* 0x000fea000b800000 */
[----:B------:R-:W-:-:S03]  /*39d0*/  UMOV UR4, 0xffffffff ;  /* 0xffffffff00047882 */ /* 0x000fc60000000000 */
[----:B------:R-:W-:Y:S05]  /*39e0*/  BRA.DIV UR4, `(.L_x_71) ;  /* 0x0000006e049c7947 */ /* 0x000fea000b800000 */
[----:B------:R-:W-:-:S13]  /*39f0*/  ELECT P0, URZ, PT ;  /* 0x0000000000ff782f */ /* 0x000fda0003800000 */
.L_x_177:
[----:B------:R-:W-:Y:S05]  /*3a00*/  @!P0 BRA `(.L_x_70) ;  /* 0x00000000005c8947 */ /* 0x000fea0003800000 */
[----:B--2---:R-:W2:Y:S02]  /*3a10*/  LDS R5, [UR5+0x10] ;  /* 0x00001005ff057984 */ /* 0x004ea40008000800 */
[----:B--2---:R-:W-:-:S04]  /*3a20*/  SHF.L.U32 R5, R5, 0x1f, RZ ;  /* 0x0000001f05057819 */ /* 0x004fc800000006ff */
[----:B------:R-:W2:Y:S02]  /*3a30*/  SYNCS.PHASECHK.TRANS64.TRYWAIT P0, [UR5+0x8], R5 ;  /* 0x00000805ff0075a7 */ /* 0x000ea40008001105 */
[----:B--2---:R-:W-:Y:S05]  /*3a40*/  @P0 BRA `(.L_x_72) ;  /* 0x0000000000080947 */ /* 0x004fea0003800000 */
[----:B------:R-:W2:Y:S02]  /*3a50*/  SYNCS.PHASECHK.TRANS64.TRYWAIT P0, [UR5+0x8], R5 ;  /* 0x00000805ff0075a7 */ /* 0x000ea40008001105 */
[----:B--2---:R-:W-:Y:S05]  /*3a60*/  @!P0 BRA `(.L_x_73) ;  /* 0x0000006c00a08947 */ /* 0x004fea0003800000 */
.L_x_72:
[----:B------:R-:W3:Y:S01]  /*3a70*/  LDS R7, [UR6+0x150] ;  /* 0x00015006ff077984 */ /* 0x000ee20008000800 */
[----:B--2---:R-:W-:Y:S02]  /*3a80*/  HFMA2 R0, -RZ, RZ, 0, 5.9604644775390625e-08 ;  /* 0x00000001ff007431 */ /* 0x004fe400000001ff */
[----:B------:R-:W-:Y:S01]  /*3a90*/  IMAD.MOV.U32 R4, RZ, RZ, 0xffff ;  /* 0x0000ffffff047424 */ /* 0x000fe200078e00ff */
[----:B------:R-:W-:Y:S01]  /*3aa0*/  UPRMT UR4, UR65, 0x654, UR7 ;  /* 0x0000065441047896 */ /* 0x000fe20008000007 */
[----:B---3--:R-:W-:-:S03]  /*3ab0*/  IMAD.SHL.U32 R5, R7, 0x20, RZ ;  /* 0x0000002007057824 */ /* 0x008fc600078e00ff */
[-C--:B------:R-:W-:Y:S02]  /*3ac0*/  SHF.L.U32 R4, R4, R7.reuse, RZ ;  /* 0x0000000704047219 */ /* 0x080fe400000006ff */
[----:B------:R-:W-:Y:S01]  /*3ad0*/  SHF.L.U32 R7, R0, R7, RZ ;  /* 0x0000000700077219 */ /* 0x000fe200000006ff */
[----:B------:R3:W-:Y:S04]  /*3ae0*/  STS [UR6+0x150], R5 ;  /* 0x00015005ff007988 */ /* 0x0007e80008000806 */
[----:B------:R3:W-:Y:S04]  /*3af0*/  ATOMS.OR RZ, [UR5+0x14], R4 ;  /* 0x00001404ffff798c */ /* 0x0007e8000b000005 */
[----:B------:R3:W-:Y:S01]  /*3b00*/  ATOMS.OR RZ, [UR5+0x18], R7 ;  /* 0x00001807ffff798c */ /* 0x0007e2000b000005 */
[----:B------:R-:W-:Y:S03]  /*3b10*/  SYNCS.ARRIVE.TRANS64.RED.A1T0 RZ, [UR4], RZ ;  /* 0x000000ffffff79a7 */ /* 0x000fe60008100404 */
[----:B------:R3:W-:Y:S01]  /*3b20*/  ATOMS.XOR RZ, [UR5+0x10], R0 ;  /* 0x00001000ffff798c */ /* 0x0007e2000b800005 */
[----:B------:R-:W-:Y:S05]  /*3b30*/  BRA `(.L_x_70) ;  /* 0x0000000000107947 */ /* 0x000fea0003800000 */
.L_x_63:
[----:B------:R-:W-:Y:S02]  /*3b40*/  MOV R0, 0xffffffff ;  /* 0xffffffff00007802 */ /* 0x000fe40000000f00 */
[----:B------:R-:W-:-:S03]  /*3b50*/  MOV R4, 0x3b80 ;  /* 0x00003b8000047802 */ /* 0x000fc60000000f00 */
[----:B------:R2:W-:Y:S04]  /*3b60*/  STS [UR6+0x150], R0 ;  /* 0x00015000ff007988 */ /* 0x0005e80008000806 */
[----:B-12--5:R-:W-:Y:S05]  /*3b70*/  CALL.REL.NOINC `($__internal_1_$__cuda_sm10x_tcgen05_guardrail_trap_phase_invalid_during_alloc) ;  /* 0x0000007400447944 */ /* 0x026fea0003c00000 */
.L_x_70:
[----:B------:R-:W-:Y:S05]  /*3b80*/  WARPSYNC.ALL ;  /* 0x0000000000007948 */ /* 0x000fea0003800000 */
[----:B------:R-:W4:Y:S01]  /*3b90*/  S2UR UR4, SR_CgaCtaId ;  /* 0x00000000000479c3 */ /* 0x000f220000008800 */
[----:B------:R-:W-:Y:S01]  /*3ba0*/  UMOV UR34, 0x400 ;  /* 0x0000040000227882 */ /* 0x000fe20000000000 */
[----:B------:R-:W-:-:S06]  /*3bb0*/  NOP ;  /* 0x0000000000007918 */ /* 0x000fcc0000000000 */
[----:B------:R-:W-:Y:S06]  /*3bc0*/  BAR.ARV 0x6, 0xa0 ;  /* 0x0182800000007b1d */ /* 0x000fec0000002000 */
[----:B------:R-:W1:Y:S01]  /*3bd0*/  LDCU UR11, c[0x0][0x38c] ;  /* 0x00007180ff0b77ac */ /* 0x000e620008000800 */
[----:B------:R-:W-:Y:S01]  /*3be0*/  LOP3.LUT R3, R3, 0xffff, RZ, 0xc0, !PT ;  /* 0x0000ffff03037812 */ /* 0x000fe200078ec0ff */
[----:B--2---:R-:W-:Y:S01]  /*3bf0*/  IMAD.MOV.U32 R9, RZ, RZ, 0x1 ;  /* 0x00000001ff097424 */ /* 0x004fe200078e00ff */
[----:B------:R-:W-:Y:S01]  /*3c00*/  LOP3.LUT R2, R2, 0xffff, RZ, 0xc0, !PT ;  /* 0x0000ffff02027812 */ /* 0x000fe200078ec0ff */
[----:B------:R-:W-:Y:S01]  /*3c10*/  IMAD.MOV.U32 R8, RZ, RZ, RZ ;  /* 0x000000ffff087224 */ /* 0x000fe200078e00ff */
[----:B------:R-:W-:Y:S01]  /*3c20*/  R2UR UR52, R3 ;  /* 0x00000000033472ca */ /* 0x000fe200000e0000 */
[----:B------:R-:W-:Y:S01]  /*3c30*/  UMOV UR57, URZ ;  /* 0x000000ff00397c82 */ /* 0x000fe20008000000 */
[----:B------:R-:W-:-:S02]  /*3c40*/  R2UR UR60, R2 ;  /* 0x00000000023c72ca */ /* 0x000fc400000e0000 */
[----:B------:R-:W-:Y:S01]  /*3c50*/  CS2R R2, SRZ ;  /* 0x0000000000027805 */ /* 0x000fe2000001ff00 */
[----:B------:R-:W-:Y:S01]  /*3c60*/  UMOV UR31, URZ ;  /* 0x000000ff001f7c82 */ /* 0x000fe20008000000 */
[----:B----4-:R-:W-:Y:S01]  /*3c70*/  ULEA UR34, UR4, UR34, 0x18 ;  /* 0x0000002204227291 */ /* 0x010fe2000f8ec0ff */
[----:B------:R-:W-:Y:S01]  /*3c80*/  UMOV UR30, URZ ;  /* 0x000000ff001e7c82 */ /* 0x000fe20008000000 */
[----:B------:R-:W-:Y:S02]  /*3c90*/  UISETP.NE.AND UP2, UPT, UR62, URZ, UPT ;  /* 0x000000ff3e00728c */ /* 0x000fe4000bf45270 */
[----:B------:R-:W-:Y:S02]  /*3ca0*/  UIADD3 UR6, UPT, UPT, UR34, 0x8400, URZ ;  /* 0x0000840022067890 */ /* 0x000fe4000fffe0ff */
[----:B------:R-:W-:-:S03]  /*3cb0*/  UIADD3 UR5, UPT, UPT, UR34, 0x24400, URZ ;  /* 0x0002440022057890 */ /* 0x000fc6000fffe0ff */
[----:B---3--:R-:W2:Y:S01]  /*3cc0*/  LDS R0, [UR34+0x150] ;  /* 0x00015022ff007984 */ /* 0x008ea20008000800 */
[----:B------:R-:W-:Y:S02]  /*3cd0*/  UIADD3 UR4, UPT, UPT, UR34, 0x32400, URZ ;  /* 0x0003240022047890 */ /* 0x000fe4000fffe0ff */
[----:B------:R-:W-:Y:S02]  /*3ce0*/  UIADD3 UR7, UPT, UPT, UR34, 0x34000, URZ ;  /* 0x0003400022077890 */ /* 0x000fe4000fffe0ff */
[----:B-1----:R-:W-:Y:S02]  /*3cf0*/  UIADD3 UR11, UPT, UPT, UR11, 0xff, URZ ;  /* 0x000000ff0b0b7890 */ /* 0x002fe4000fffe0ff */
[----:B------:R-:W-:Y:S02]  /*3d00*/  USHF.R.U32.HI UR10, URZ, 0x4, UR6 ;  /* 0x00000004ff0a7899 */ /* 0x000fe40008011606 */
[----:B------:R-:W-:Y:S02]  /*3d10*/  USHF.R.U32.HI UR8, URZ, 0x4, UR5 ;  /* 0x00000004ff087899 */ /* 0x000fe40008011605 */
[----:B------:R-:W-:-:S02]  /*3d20*/  USHF.R.U32.HI UR6, URZ, 0x4, UR4 ;  /* 0x00000004ff067899 */ /* 0x000fc40008011604 */
[----:B------:R-:W-:Y:S02]  /*3d30*/  USHF.R.U32.HI UR5, URZ, 0x4, UR7 ;  /* 0x00000004ff057899 */ /* 0x000fe40008011607 */
[----:B------:R-:W-:Y:S02]  /*3d40*/  USHF.R.S32.HI UR9, URZ, 0x1f, UR11 ;  /* 0x0000001fff097899 */ /* 0x000fe4000801140b */
[----:B------:R-:W-:Y:S02]  /*3d50*/  ULOP3.LUT UR6, UR6, 0x3fff, URZ, 0xc0, !UPT ;  /* 0x00003fff06067892 */ /* 0x000fe4000f8ec0ff */
[----:B------:R-:W-:Y:S02]  /*3d60*/  ULOP3.LUT UR5, UR5, 0x3fff, URZ, 0xc0, !UPT ;  /* 0x00003fff05057892 */ /* 0x000fe4000f8ec0ff */
[----:B------:R-:W-:Y:S02]  /*3d70*/  ULOP3.LUT UR8, UR8, 0x3fff, URZ, 0xc0, !UPT ;  /* 0x00003fff08087892 */ /* 0x000fe4000f8ec0ff */
[----:B------:R-:W-:-:S02]  /*3d80*/  ULEA.HI UR4, UR9, UR11, URZ, 0x8 ;  /* 0x0000000b09047291 */ /* 0x000fc4000f8f40ff */
[----:B------:R-:W-:Y:S02]  /*3d90*/  ULOP3.LUT UR55, UR6, 0x10000, URZ, 0xfc, !UPT ;  /* 0x0001000006377892 */ /* 0x000fe4000f8efcff */
[----:B------:R-:W-:Y:S02]  /*3da0*/  ULOP3.LUT UR10, UR10, 0x3fff, URZ, 0xc0, !UPT ;  /* 0x00003fff0a0a7892 */ /* 0x000fe4000f8ec0ff */
[----:B------:R-:W-:Y:S02]  /*3db0*/  ULOP3.LUT UR56, UR5, 0x10000, URZ, 0xfc, !UPT ;  /* 0x0001000005387892 */ /* 0x000fe4000f8efcff */
[----:B------:R-:W-:Y:S02]  /*3dc0*/  ULOP3.LUT UR54, UR8, 0x10000, URZ, 0xfc, !UPT ;  /* 0x0001000008367892 */ /* 0x000fe4000f8efcff */
[----:B------:R-:W-:Y:S02]  /*3dd0*/  USHF.R.S32.HI UR59, URZ, 0x8, UR4 ;  /* 0x00000008ff3b7899 */ /* 0x000fe40008011404 */
[----:B------:R-:W-:-:S02]  /*3de0*/  ULOP3.LUT UR53, UR10, 0x10000, URZ, 0xfc, !UPT ;  /* 0x000100000a357892 */ /* 0x000fc4000f8efcff */
[----:B------:R-:W-:Y:S01]  /*3df0*/  UISETP.LT.AND UP0, UPT, UR59, 0x1, UPT ;  /* 0x000000013b00788c */ /* 0x000fe2000bf01270 */
[----:B------:R-:W-:Y:S01]  /*3e00*/  UMOV UR40, URZ ;  /* 0x000000ff00287c82 */ /* 0x000fe20008000000 */
[----:B--2---:R-:W-:Y:S02]  /*3e10*/  R2UR UR28, R0 ;  /* 0x00000000001c72ca */ /* 0x004fe400000e0000 */
[----:B------:R-:W-:Y:S01]  /*3e20*/  USEL UR61, UR59, 0x1, !UP0 ;  /* 0x000000013b3d7887 */ /* 0x000fe2000c000000 */
[----:B------:R-:W-:Y:S01]  /*3e30*/  UMOV UR38, URZ ;  /* 0x000000ff00267c82 */ /* 0x000fe20008000000 */
[----:B------:R-:W-:-:S09]  /*3e40*/  UMOV UR36, URZ ;  /* 0x000000ff00247c82 */ /* 0x000fd20008000000 */
[----:B------:R-:W-:Y:S02]  /*3e50*/  UIADD3 UR51, UPT, UPT, UR28, 0x108, URZ ;  /* 0x000001081c337890 */ /* 0x000fe4000fffe0ff */
[----:B------:R-:W-:Y:S02]  /*3e60*/  UIADD3 UR46, UPT, UPT, UR28, -0x7fffff00, URZ ;  /* 0x800001001c2e7890 */ /* 0x000fe4000fffe0ff */
[----:B------:R-:W-:Y:S02]  /*3e70*/  UIADD3 UR50, UPT, UPT, UR28, 0x100, URZ ;  /* 0x000001001c327890 */ /* 0x000fe4000fffe0ff */
[----:B------:R-:W-:Y:S02]  /*3e80*/  UIADD3 UR48, UPT, UPT, UR28, 0x104, URZ ;  /* 0x000001041c307890 */ /* 0x000fe4000fffe0ff */
[----:B------:R-:W-:Y:S02]  /*3e90*/  UIADD3 UR49, UPT, UPT, UR28, 0x10c, URZ ;  /* 0x0000010c1c317890 */ /* 0x000fe4000fffe0ff */
[----:B------:R-:W-:-:S02]  /*3ea0*/  UIADD3 UR47, UPT, UPT, UR28, -0x7ffffef8, URZ ;  /* 0x800001081c2f7890 */ /* 0x000fc4000fffe0ff */
[----:B------:R-:W-:Y:S02]  /*3eb0*/  UIADD3 UR44, UPT, UPT, UR28, -0x7ffffefc, URZ ;  /* 0x800001041c2c7890 */ /* 0x000fe4000fffe0ff */
[----:B------:R-:W-:Y:S02]  /*3ec0*/  UIADD3 UR45, UPT, UPT, UR28, -0x7ffffef4, URZ ;  /* 0x8000010c1c2d7890 */ /* 0x000fe4000fffe0ff */
[----:B------:R-:W-:Y:S02]  /*3ed0*/  USHF.R.U32.HI UR6, URZ, 0x1a, UR51 ;  /* 0x0000001aff067899 */ /* 0x000fe40008011633 */
[----:B------:R-:W-:Y:S02]  /*3ee0*/  USHF.R.U32.HI UR5, URZ, 0x11, UR46 ;  /* 0x00000011ff057899 */ /* 0x000fe4000801162e */
[----:B------:R-:W-:Y:S02]  /*3ef0*/  USHF.R.U32.HI UR7, URZ, 0x11, UR50 ;  /* 0x00000011ff077899 */ /* 0x000fe40008011632 */
[----:B------:R-:W-:-:S02]  /*3f00*/  USHF.R.U32.HI UR8, URZ, 0x11, UR48 ;  /* 0x00000011ff087899 */ /* 0x000fc40008011630 */
[----:B------:R-:W-:Y:S02]  /*3f10*/  USHF.R.U32.HI UR4, URZ, 0x1a, UR47 ;  /* 0x0000001aff047899 */ /* 0x000fe4000801162f */
[----:B------:R-:W-:Y:S02]  /*3f20*/  USHF.R.U32.HI UR9, URZ, 0x1a, UR49 ;  /* 0x0000001aff097899 */ /* 0x000fe40008011631 */
[----:B------:R-:W-:Y:S02]  /*3f30*/  USHF.R.U32.HI UR11, URZ, 0x11, UR44 ;  /* 0x00000011ff0b7899 */ /* 0x000fe4000801162c */
[----:B------:R-:W-:Y:S02]  /*3f40*/  USHF.R.U32.HI UR12, URZ, 0x1a, UR45 ;  /* 0x0000001aff0c7899 */ /* 0x000fe4000801162d */
[----:B------:R-:W-:Y:S02]  /*3f50*/  ULOP3.LUT UR42, UR6, 0x30, URZ, 0xc0, !UPT ;  /* 0x00000030062a7892 */ /* 0x000fe4000f8ec0ff */
[----:B------:R-:W-:-:S02]  /*3f60*/  ULOP3.LUT UR10, UR5, 0x6000, URZ, 0xc0, !UPT ;  /* 0x00006000050a7892 */ /* 0x000fc4000f8ec0ff */
[----:B------:R-:W-:Y:S02]  /*3f70*/  ULOP3.LUT UR13, UR7, 0x6000, URZ, 0xc0, !UPT ;  /* 0x00006000070d7892 */ /* 0x000fe4000f8ec0ff */
[----:B------:R-:W-:Y:S02]  /*3f80*/  ULOP3.LUT UR5, UR8, 0x6000, URZ, 0xc0, !UPT ;  /* 0x0000600008057892 */ /* 0x000fe4000f8ec0ff */
[----:B------:R-:W-:Y:S02]  /*3f90*/  ULOP3.LUT UR4, UR4, 0x30, URZ, 0xc0, !UPT ;  /* 0x0000003004047892 */ /* 0x000fe4000f8ec0ff */
[----:B------:R-:W-:Y:S02]  /*3fa0*/  ULOP3.LUT UR8, UR9, 0x30, URZ, 0xc0, !UPT ;  /* 0x0000003009087892 */ /* 0x000fe4000f8ec0ff */
        /* <DEDUP_REMOVED lines=10> */
[----:B------:R-:W-:Y:S02]  /*4050*/  UPRMT UR43, UR42, 0x5410, UR13 ;  /* 0x000054102a2b7896 */ /* 0x000fe4000800000d */
[----:B------:R-:W-:Y:S02]  /*4060*/  UPRMT UR41, UR4, 0x5410, UR10 ;  /* 0x0000541004297896 */ /* 0x000fe4000800000a */
[----:B------:R-:W-:Y:S02]  /*4070*/  UPRMT UR39, UR8, 0x5410, UR5 ;  /* 0x0000541008277896 */ /* 0x000fe40008000005 */
[----:B------:R-:W-:Y:S01]  /*4080*/  UPRMT UR37, UR6, 0x5410, UR7 ;  /* 0x0000541006257896 */ /* 0x000fe20008000007 */
[----:B------:R-:W-:-:S11]  /*4090*/  UMOV UR42, URZ ;  /* 0x000000ff002a7c82 */ /* 0x000fd60008000000 */
.L_x_81:
[C---:B------:R-:W-:Y:S02]  /*40a0*/  LEA R0, R8.reuse, UR34, 0x3 ;  /* 0x0000002208007c11 */ /* 0x040fe4000f8e18ff */
[----:B------:R-:W-:Y:S02]  /*40b0*/  SHF.L.U32 R5, R3, 0x1f, RZ ;  /* 0x0000001f03057819 */ /* 0x000fe400000006ff */
[----:B------:R-:W-:Y:S02]  /*40c0*/  LEA R4, R8, UR34, 0x4 ;  /* 0x0000002208047c11 */ /* 0x000fe4000f8e20ff */
[----:B------:R-:W1:Y:S02]  /*40d0*/  SYNCS.PHASECHK.TRANS64.TRYWAIT P0, [R0+URZ+0xc0], R5 ;  /* 0x0000c005000075a7 */ /* 0x000e6400080011ff */
[----:B-1-3--:R-:W-:Y:S05]  /*40e0*/  @!P0 BRA `(.L_x_74) ;  /* 0x0000006800188947 */ /* 0x00afea0003800000 */
.L_x_178:
[----:B-1----:R-:W1:Y:S01]  /*40f0*/  LDS.128 R4, [R4+0x130] ;  /* 0x0001300004047984 */ /* 0x002e620000000c00 */
[----:B------:R-:W-:Y:S02]  /*4100*/  VIADD R0, R0, 0xd0 ;  /* 0x000000d000007836 */ /* 0x000fe40000000000 */
[----:B------:R-:W-:Y:S01]  /*4110*/  VIADD R8, R8, 0x1 ;  /* 0x0000000108087836 */ /* 0x000fe20000000000 */
[----:B------:R-:W-:Y:S01]  /*4120*/  @!PT LDS RZ, [RZ] ;  /* 0x00000000fffff984 */ /* 0x000fe20000000800 */
[----:B------:R-:W-:Y:S01]  /*4130*/  @!PT LDS RZ, [RZ] ;  /* 0x00000000fffff984 */ /* 0x000fe20000000800 */
[----:B------:R-:W-:Y:S01]  /*4140*/  @!PT LDS RZ, [RZ] ;  /* 0x00000000fffff984 */ /* 0x000fe20000000800 */
[----:B------:R-:W-:Y:S01]  /*4150*/  @!PT LDS RZ, [RZ] ;  /* 0x00000000fffff984 */ /* 0x000fe20000000800 */
[----:B------:R2:W-:Y:S06]  /*4160*/  MEMBAR.ALL.CTA ;  /* 0x0000000000007992 */ /* 0x0005ec0000008000 */
[----:B--2---:R-:W2:Y:S01]  /*4170*/  FENCE.VIEW.ASYNC.S ;  /* 0x00000000000073c6 */ /* 0x004ea20000000000 */
[----:B------:R-:W-:-:S04]  /*4180*/  PRMT R0, RZ, 0x654, R0 ;  /* 0x00000654ff007816 */ /* 0x000fc80000000000 */
[----:B--2---:R2:W-:Y:S01]  /*4190*/  SYNCS.ARRIVE.TRANS64.RED.A1T0 RZ, [R0+URZ], RZ ;  /* 0x000000ff00ff79a7 */ /* 0x0045e200081004ff */
[----:B-1----:R-:W-:Y:S01]  /*41a0*/  LOP3.LUT P1, RZ, R6, 0x1, RZ, 0xc0, !PT ;  /* 0x0000000106ff7812 */ /* 0x002fe2000782c0ff */
[----:B--2---:R-:W-:-:S12]  /*41b0*/  BRA.U UP2, `(.L_x_75) ;  /* 0x00000005023c7547 */ /* 0x004fd8000b800000 */
[----:B------:R-:W1:Y:S01]  /*41c0*/  LDCU UR4, c[0x0][0x38c] ;  /* 0x00007180ff0477ac */ /* 0x000e620008000800 */
[----:B------:R-:W-:Y:S02]  /*41d0*/  PLOP3.LUT P2, PT, PT, PT, PT, 0x80, 0x8 ;  /* 0x000000000008781c */ /* 0x000fe40003f4f070 */
[----:B------:R-:W-:Y:S01]  /*41e0*/  SHF.L.U32 R5, R9, 0x1f, RZ ;  /* 0x0000001f09057819 */ /* 0x000fe200000006ff */
[----:B------:R-:W-:Y:S02]  /*41f0*/  ULEA UR58, UR57, UR34, 0x3 ;  /* 0x00000022393a7291 */ /* 0x000fe4000f8e18ff */
[----:B------:R-:W-:Y:S02]  /*4200*/  ULEA UR29, UR57, UR28, 0x7 ;  /* 0x0000001c391d7291 */ /* 0x000fe4000f8e38ff */
[----:B-1----:R-:W-:-:S06]  /*4210*/  UISETP.GE.AND UP0, UPT, UR4, 0x1, UPT ;  /* 0x000000010400788c */ /* 0x002fcc000bf06270 */
[----:B------:R-:W-:-:S05]  /*4220*/  PLOP3.LUT P0, PT, PT, PT, UP0, 0x80, 0x8 ;  /* 0x000000000008781c */ /* 0x000fca0003f0f008 */
[----:B------:R-:W-:-:S08]  /*4230*/  @UP0 ULEA UR4, UR31, UR34, 0x3 ;  /* 0x000000221f040291 */ /* 0x000fd0000f8e18ff */
[----:B------:R-:W-:-:S04]  /*4240*/  @P0 SHF.L.U32 R0, R2, 0x1f, RZ ;  /* 0x0000001f02000819 */ /* 0x000fc800000006ff */
[----:B------:R1:W2:Y:S01]  /*4250*/  @P0 SYNCS.PHASECHK.TRANS64.TRYWAIT P2, [UR4], R0 ;  /* 0x00000000ff0005a7 */ /* 0x0002a20008041104 */
[----:B------:R-:W3:Y:S02]  /*4260*/  SYNCS.PHASECHK.TRANS64.TRYWAIT P0, [UR58+0xf0], R5 ;  /* 0x0000f005ff0075a7 */ /* 0x000ee4000800113a */
[----:B-123--:R-:W-:Y:S05]  /*4270*/  @!P0 BRA `(.L_x_76) ;  /* 0x0000006400c88947 */ /* 0x00efea0003800000 */
.L_x_180:
[----:B------:R-:W-:Y:S01]  /*4280*/  UMOV UR35, UR30 ;  /* 0x0000001e00237c82 */ /* 0x000fe20008000000 */
[----:B------:R-:W-:Y:S05]  /*4290*/  BRA.U !UP0, `(.L_x_77) ;  /* 0x0000000108f47547 */ /* 0x000fea000b800000 */
[----:B------:R-:W-:Y:S01]  /*42a0*/  UIADD3 UR35, UPT, UPT, UR61, UR30, URZ ;  /* 0x0000001e3d237290 */ /* 0x000fe2000fffe0ff */
[----:B------:R-:W-:Y:S01]  /*42b0*/  UMOV UR11, URZ ;  /* 0x000000ff000b7c82 */ /* 0x000fe20008000000 */
[----:B------:R-:W-:Y:S01]  /*42c0*/  UMOV UR32, UR59 ;  /* 0x0000003b00207c82 */ /* 0x000fe20008000000 */
[----:B------:R-:W-:-:S09]  /*42d0*/  UMOV UR9, UR31 ;  /* 0x0000001f00097c82 */ /* 0x000fd20008000000 */
.L_x_80:
[----:B--2---:R-:W-:Y:S01]  /*42e0*/  ULEA UR7, UR9, UR34, 0x3 ;  /* 0x0000002209077291 */ /* 0x004fe2000f8e18ff */
[----:B---3--:R-:W-:Y:S11]  /*42f0*/  @P2 BRA `(.L_x_78) ;  /* 0x00000000000c2947 */ /* 0x008ff60003800000 */
[----:B-1----:R-:W-:Y:S04]  /*4300*/  SHF.L.U32 R5, R2, 0x1f, RZ ;  /* 0x0000001f02057819 */ /* 0x002fe800000006ff */
[----:B------:R-:W1:Y:S02]  /*4310*/  SYNCS.PHASECHK.TRANS64.TRYWAIT P0, [UR7], R5 ;  /* 0x00000005ff0075a7 */ /* 0x000e640008001107 */
[----:B-1----:R-:W-:Y:S05]  /*4320*/  @!P0 BRA `(.L_x_79) ;  /* 0x0000006400b48947 */ /* 0x002fea0003800000 */
.L_x_78:
[----:B------:R-:W-:Y:S01]  /*4330*/  UISETP.NE.AND UP0, UPT, UR32, 0x1, UPT ;  /* 0x000000012000788c */ /* 0x000fe2000bf05270 */
[----:B------:R-:W-:Y:S01]  /*4340*/  PLOP3.LUT P2, PT, PT, PT, PT, 0x80, 0x8 ;  /* 0x000000000008781c */ /* 0x000fe20003f4f070 */
[----:B------:R-:W-:Y:S02]  /*4350*/  UIADD3 UR4, UPT, UPT, UR9, 0x1, URZ ;  /* 0x0000000109047890 */ /* 0x000fe4000fffe0ff */
[----:B------:R-:W-:Y:S02]  /*4360*/  ULEA UR10, UR9, UR55, 0x6 ;  /* 0x00000037090a7291 */ /* 0x000fe4000f8e30ff */
[----:B------:R-:W-:Y:S01]  /*4370*/  UISETP.NE.AND UP1, UPT, UR4, 0x7, UPT ;  /* 0x000000070400788c */ /* 0x000fe2000bf25270 */
[----:B------:R-:W-:Y:S01]  /*4380*/  PLOP3.LUT P0, PT, PT, PT, UP0, 0x80, 0x8 ;  /* 0x000000000008781c */ /* 0x000fe20003f0f008 */
[----:B------:R-:W-:Y:S02]  /*4390*/  ULEA UR8, UR9, UR56, 0x6 ;  /* 0x0000003809087291 */ /* 0x000fe4000f8e30ff */
[----:B------:R-:W-:Y:S02]  /*43a0*/  USEL UR5, URZ, 0x1, UP1 ;  /* 0x00000001ff057887 */ /* 0x000fe40008800000 */
[----:B------:R-:W-:Y:S02]  /*43b0*/  USEL UR31, UR4, URZ, UP1 ;  /* 0x000000ff041f7287 */ /* 0x000fe40008800000 */
[----:B------:R-:W-:Y:S02]  /*43c0*/  ULEA UR6, UR9, UR54, 0x9 ;  /* 0x0000003609067291 */ /* 0x000fe4000f8e48ff */
[----:B------:R-:W-:Y:S01]  /*43d0*/  @UP0 ULEA UR4, UR31, UR34, 0x3 ;  /* 0x000000221f040291 */ /* 0x000fe2000f8e18ff */
[----:B------:R-:W-:Y:S01]  /*43e0*/  LOP3.LUT R2, R2, UR5, RZ, 0x3c, !PT ;  /* 0x0000000502027c12 */ /* 0x000fe2000f8e3cff */
[----:B------:R-:W-:Y:S02]  /*43f0*/  UIADD3 UR26, UPT, UPT, UR10, 0x20, URZ ;  /* 0x000000200a1a7890 */ /* 0x000fe4000fffe0ff */
[----:B------:R-:W-:Y:S01]  /*4400*/  UISETP.NE.U32.AND UP0, UPT, UR11, URZ, UPT ;  /* 0x000000ff0b00728c */ /* 0x000fe2000bf05070 */
[----:B-1----:R-:W-:Y:S01]  /*4410*/  @P0 SHF.L.U32 R0, R2, 0x1f, RZ ;  /* 0x0000001f02000819 */ /* 0x002fe200000006ff */
[----:B------:R-:W-:Y:S02]  /*4420*/  UIADD3 UR24, UPT, UPT, UR8, 0x20, URZ ;  /* 0x0000002008187890 */ /* 0x000fe4000fffe0ff */
[----:B------:R-:W-:Y:S01]  /*4430*/  UIADD3 UR22, UPT, UPT, UR6, 0x2, URZ ;  /* 0x0000000206167890 */ /* 0x000fe2000fffe0ff */
[----:B------:R2:W3:Y:S01]  /*4440*/  @P0 SYNCS.PHASECHK.TRANS64.TRYWAIT P2, [UR4], R0 ;  /* 0x00000000ff0005a7 */ /* 0x0004e20008041104 */
[----:B------:R-:W-:Y:S02]  /*4450*/  ULEA UR4, UR9, UR53, 0xa ;  /* 0x0000003509047291 */ /* 0x000fe4000f8e50ff */
[----:B------:R-:W-:Y:S02]  /*4460*/  UIADD3 UR18, UPT, UPT, UR6, 0x4, URZ ;  /* 0x0000000406127890 */ /* 0x000fe4000fffe0ff */
[----:B------:R-:W-:Y:S02]  /*4470*/  UIADD3 UR20, UPT, UPT, UR4, 0x2, URZ ;  /* 0x0000000204147890 */ /* 0x000fe4000fffe0ff */
[----:B------:R-:W-:Y:S02]  /*4480*/  UIADD3 UR16, UPT, UPT, UR4, 0x4, URZ ;  /* 0x0000000404107890 */ /* 0x000fe4000fffe0ff */
[----:B------:R-:W-:Y:S02]  /*4490*/  UIADD3 UR14, UPT, UPT, UR6, 0x6, URZ ;  /* 0x00000006060e7890 */ /* 0x000fe4000fffe0ff */
[----:B------:R-:W-:Y:S02]  /*44a0*/  UIADD3 UR12, UPT, UPT, UR4, 0x6, URZ ;  /* 0x00000006040c7890 */ /* 0x000fe4000fffe0ff */
[----:B------:R-:W-:Y:S02]  /*44b0*/  UIADD3 UR33, UPT, UPT, UR7, 0x38, URZ ;  /* 0x0000003807217890 */ /* 0x000fe4000fffe0ff */
[----:B------:R-:W-:Y:S02]  /*44c0*/  UIADD3 UR30, UPT, UPT, UR30, 0x1, URZ ;  /* 0x000000011e1e7890 */ /* 0x000fe4000fffe0ff */
[----:B------:R-:W-:Y:S01]  /*44d0*/  UIADD3 UR32, UPT, UPT, UR32, -0x1, URZ ;  /* 0xffffffff20207890 */ /* 0x000fe2000fffe0ff */
[----:B------:R-:W-:Y:S01]  /*44e0*/  UMOV UR11, 0x4008 ;  /* 0x00004008000b7882 */ /* 0x000fe20000000000 */
[----:B------:R-:W-:Y:S01]  /*44f0*/  UMOV UR27, 0x4008 ;  /* 0x00004008001b7882 */ /* 0x000fe20000000000 */
[----:B------:R1:W-:Y:S01]  /*4500*/  UTCCP.T.S.2CTA.4x32dp128bit tmem[UR28+0x100], gdesc[UR10] ;  /* 0x0001000a1c0079e7 */ /* 0x0003e20009300000 */
[----:B------:R-:W-:Y:S01]  /*4510*/  UTCCP.T.S.2CTA.4x32dp128bit tmem[UR28+0x104], gdesc[UR26] ;  /* 0x0001041a1c0079e7 */ /* 0x000fe20009300000 */
[----:B------:R-:W-:Y:S01]  /*4520*/  UMOV UR9, 0x4008 ;  /* 0x0000400800097882 */ /* 0x000fe20000000000 */
[----:B------:R-:W-:Y:S01]  /*4530*/  UMOV UR25, 0x4008 ;  /* 0x0000400800197882 */ /* 0x000fe20000000000 */
[----:B------:R4:W-:Y:S01]  /*4540*/  UTCCP.T.S.2CTA.4x32dp128bit tmem[UR28+0x108], gdesc[UR8] ;  /* 0x000108081c0079e7 */ /* 0x0009e20009300000 */
[----:B------:R2:W-:Y:S01]  /*4550*/  UTCCP.T.S.2CTA.4x32dp128bit tmem[UR28+0x10c], gdesc[UR24] ;  /* 0x00010c181c0079e7 */ /* 0x0005e20009300000 */
[----:B------:R-:W-:Y:S01]  /*4560*/  UMOV UR7, 0x40004040 ;  /* 0x4000404000077882 */ /* 0x000fe20000000000 */
[----:B------:R-:W-:Y:S01]  /*4570*/  UMOV UR5, 0x40004040 ;  /* 0x4000404000057882 */ /* 0x000fe20000000000 */
[----:B------:R-:W-:Y:S01]  /*4580*/  UMOV UR23, 0x40004040 ;  /* 0x4000404000177882 */ /* 0x000fe20000000000 */
[----:B------:R2:W-:Y:S01]  /*4590*/  UTCOMMA.2CTA gdesc[UR4], gdesc[UR6], tmem[UR29], tmem[UR42], idesc[UR43], tmem[UR50], UP0 ;  /* 0xc0322a06040075ea */ /* 0x0005e2000820001d */
[----:B------:R-:W-:Y:S01]  /*45a0*/  UISETP.NE.AND UP0, UPT, UR30, UR35, UPT ;  /* 0x000000231e00728c */ /* 0x000fe2000bf05270 */
[----:B------:R-:W-:Y:S01]  /*45b0*/  UMOV UR21, 0x40004040 ;  /* 0x4000404000157882 */ /* 0x000fe20000000000 */
[----:B------:R-:W-:Y:S01]  /*45c0*/  UMOV UR19, 0x40004040 ;  /* 0x4000404000137882 */ /* 0x000fe20000000000 */
[----:B------:R2:W-:Y:S01]  /*45d0*/  UTCOMMA.2CTA gdesc[UR20], gdesc[UR22], tmem[UR29], tmem[UR40], idesc[UR41], tmem[UR46], UPT ;  /* 0xc02e2816140075ea */ /* 0x0005e2000ba0001d */
[----:B------:R-:W-:Y:S01]  /*45e0*/  UMOV UR17, 0x40004040 ;  /* 0x4000404000117882 */ /* 0x000fe20000000000 */
[----:B------:R-:W-:Y:S01]  /*45f0*/  UMOV UR15, 0x40004040 ;  /* 0x40004040000f7882 */ /* 0x000fe20000000000 */
[----:B------:R2:W-:Y:S01]  /*4600*/  UTCOMMA.2CTA gdesc[UR16], gdesc[UR18], tmem[UR29], tmem[UR38], idesc[UR39], tmem[UR48], UPT ;  /* 0xc0302612100075ea */ /* 0x0005e2000ba0001d */
[----:B------:R-:W-:Y:S02]  /*4610*/  UMOV UR13, 0x40004040 ;  /* 0x40004040000d7882 */ /* 0x000fe40000000000 */
[----:B------:R2:W-:Y:S01]  /*4620*/  UTCOMMA.2CTA gdesc[UR12], gdesc[UR14], tmem[UR29], tmem[UR36], idesc[UR37], tmem[UR44], UPT ;  /* 0xc02c240e0c0075ea */ /* 0x0005e2000ba0001d */
[----:B------:R2:W-:Y:S01]  /*4630*/  UTCBAR.2CTA.MULTICAST [UR33], URZ, UR52 ;  /* 0x000000ff210073e9 */ /* 0x0005e20008200834 */
[----:B-1----:R-:W-:Y:S01]  /*4640*/  UMOV UR11, 0x1 ;  /* 0x00000001000b7882 */ /* 0x002fe20000000000 */
[----:B----4-:R-:W-:Y:S01]  /*4650*/  UMOV UR9, UR31 ;  /* 0x0000001f00097c82 */ /* 0x010fe20008000000 */
[----:B------:R-:W-:Y:S05]  /*4660*/  BRA.U UP0, `(.L_x_80) ;  /* 0xfffffffd001c7547 */ /* 0x000fea000b83ffff */
.L_x_77:
[----:B--2---:R-:W-:Y:S01]  /*4670*/  UIADD3 UR4, UPT, UPT, UR58, 0xe0, URZ ;  /* 0x000000e03a047890 */ /* 0x004fe2000fffe0ff */
[----:B------:R-:W-:-:S08]  /*4680*/  UMOV UR30, UR35 ;  /* 0x00000023001e7c82 */ /* 0x000fd00008000000 */
[----:B------:R2:W-:Y:S01]  /*4690*/  UTCBAR.2CTA.MULTICAST [UR4], URZ, UR60 ;  /* 0x000000ff040073e9 */ /* 0x0005e2000820083c */
[----:B------:R-:W-:Y:S02]  /*46a0*/  NOP ;  /* 0x0000000000007918 */ /* 0x000fe40000000000 */
.L_x_75:
[----:B--2---:R-:W-:Y:S01]  /*46b0*/  UIADD3 UR4, UPT, UPT, UR57, 0x1, URZ ;  /* 0x0000000139047890 */ /* 0x004fe2000fffe0ff */
[----:B------:R-:W-:-:S03]  /*46c0*/  ISETP.NE.AND P0, PT, R8, 0x2, PT ;  /* 0x000000020800780c */ /* 0x000fc60003f05270 */
[----:B------:R-:W-:Y:S01]  /*46d0*/  UISETP.NE.AND UP0, UPT, UR4, 0x2, UPT ;  /* 0x000000020400788c */ /* 0x000fe2000bf05270 */
[----:B-1----:R-:W-:Y:S02]  /*46e0*/  SEL R0, RZ, 0x1, P0 ;  /* 0x00000001ff007807 */ /* 0x002fe40000000000 */
[----:B------:R-:W-:Y:S01]  /*46f0*/  SEL R8, R8, RZ, P0 ;  /* 0x000000ff08087207 */ /* 0x000fe20000000000 */
[----:B------:R-:W-:Y:S01]  /*4700*/  USEL UR5, URZ, 0x1, UP0 ;  /* 0x00000001ff057887 */ /* 0x000fe20008000000 */
[----:B------:R-:W-:Y:S01]  /*4710*/  LOP3.LUT R3, R3, R0, RZ, 0x3c, !PT ;  /* 0x0000000003037212 */ /* 0x000fe200078e3cff */
[----:B------:R-:W-:-:S04]  /*4720*/  USEL UR57, UR4, URZ, UP0 ;  /* 0x000000ff04397287 */ /* 0x000fc80008000000 */
[----:B------:R-:W-:Y:S01]  /*4730*/  LOP3.LUT R9, R9, UR5, RZ, 0x3c, !PT ;  /* 0x0000000509097c12 */ /* 0x000fe2000f8e3cff */
[----:B------:R-:W-:Y:S07]  /*4740*/  @P1 BRA `(.L_x_81) ;  /* 0xfffffff800541947 */ /* 0x000fee000383ffff */
[----:B------:R-:W1:Y:S01]  /*4750*/  S2UR UR8, SR_CgaCtaId ;  /* 0x00000000000879c3 */ /* 0x000e620000008800 */
[----:B------:R-:W-:Y:S01]  /*4760*/  ELECT P0, URZ, PT ;  /* 0x0000000000ff782f */ /* 0x000fe20003800000 */
[----:B------:R-:W-:Y:S01]  /*4770*/  HFMA2 R0, -RZ, RZ, 0, 5.9604644775390625e-08 ;  /* 0x00000001ff007431 */ /* 0x000fe200000001ff */
[----:B------:R-:W-:-:S05]  /*4780*/  UMOV UR4, 0x40 ;  /* 0x0000004000047882 */ /* 0x000fca0000000000 */
[----:B------:R-:W-:Y:S01]  /*4790*/  UVIRTCOUNT.DEALLOC.SMPOOL 0x80 ;  /* 0x000000800000784c */ /* 0x000fe20000000000 */
[----:B------:R-:W-:Y:S02]  /*47a0*/  UISETP.NE.AND UP0, UPT, UR62, URZ, UPT ;  /* 0x000000ff3e00728c */ /* 0x000fe4000bf05270 */
[----:B-1----:R-:W-:-:S09]  /*47b0*/  ULEA UR8, UR8, UR4, 0x18 ;  /* 0x0000000408087291 */ /* 0x002fd2000f8ec0ff */
[----:B------:R1:W-:Y:S01]  /*47c0*/  @P0 STS.U8 [UR8+0x1c], R0 ;  /* 0x00001c00ff000988 */ /* 0x0003e20008000008 */
[----:B------:R-:W-:Y:S05]  /*47d0*/  BRA.U UP0, `(.L_x_82) ;  /* 0x0000000100587547 */ /* 0x000fea000b800000 */
[----:B------:R-:W-:Y:S01]  /*47e0*/  UIADD3 UR5, UPT, UPT, UR34, 0xf0, URZ ;  /* 0x000000f022057890 */ /* 0x000fe2000fffe0ff */
[----:B------:R-:W-:-:S03]  /*47f0*/  SHF.L.U32 R3, R9, 0x1f, RZ ;  /* 0x0000001f09037819 */ /* 0x000fc600000006ff */
[----:B------:R-:W-:-:S09]  /*4800*/  ULEA UR4, UR57, UR5, 0x3 ;  /* 0x0000000539047291 */ /* 0x000fd2000f8e18ff */
[----:B------:R-:W2:Y:S02]  /*4810*/  SYNCS.PHASECHK.TRANS64.TRYWAIT P0, [UR4], R3 ;  /* 0x00000003ff0075a7 */ /* 0x000ea40008001104 */
[----:B--2---:R-:W-:Y:S05]  /*4820*/  @!P0 BRA `(.L_x_83) ;  /* 0x00000060008c8947 */ /* 0x004fea0003800000 */
.L_x_183:
[----:B------:R-:W-:-:S04]  /*4830*/  UIADD3 UR4, UPT, UPT, UR57, 0x1, URZ ;  /* 0x0000000139047890 */ /* 0x000fc8000fffe0ff */
[----:B------:R-:W-:-:S04]  /*4840*/  UISETP.NE.AND UP1, UPT, UR4, 0x2, UPT ;  /* 0x000000020400788c */ /* 0x000fc8000bf25270 */
[----:B------:R-:W-:Y:S02]  /*4850*/  USEL UR6, URZ, 0x1, UP1 ;  /* 0x00000001ff067887 */ /* 0x000fe40008800000 */
[----:B------:R-:W-:-:S04]  /*4860*/  USEL UR4, UR4, URZ, UP1 ;  /* 0x000000ff04047287 */ /* 0x000fc80008800000 */
[----:B------:R-:W-:Y:S01]  /*4870*/  ULEA UR4, UR4, UR5, 0x3 ;  /* 0x0000000504047291 */ /* 0x000fe2000f8e18ff */
[----:B-1----:R-:W-:-:S04]  /*4880*/  LOP3.LUT R3, R9, UR6, RZ, 0x3c, !PT ;  /* 0x0000000609037c12 */ /* 0x002fc8000f8e3cff */
[----:B------:R-:W-:Y:S01]  /*4890*/  SHF.L.U32 R3, R3, 0x1f, RZ ;  /* 0x0000001f03037819 */ /* 0x000fe200000006ff */
[----:B------:R-:W-:-:S04]  /*48a0*/  IMAD.U32 R0, RZ, RZ, UR4 ;  /* 0x00000004ff007e24 */ /* 0x000fc8000f8e00ff */
[----:B------:R1:W2:Y:S03]  /*48b0*/  SYNCS.PHASECHK.TRANS64.TRYWAIT P0, [R0+URZ], R3 ;  /* 0x00000003000075a7 */ /* 0x0002a600080011ff */
[----:B--2---:R-:W-:Y:S05]  /*48c0*/  @!P0 NANOSLEEP.SYNCS 0x989680 ;  /* 0x009896800000895d */ /* 0x004fea0003900000 */
[----:B------:R-:W2:Y:S02]  /*48d0*/  @!P0 SYNCS.PHASECHK.TRANS64 P0, [R0+URZ], R3 ;  /* 0x00000003000085a7 */ /* 0x000ea400080010ff */
[----:B--2---:R-:W-:Y:S05]  /*48e0*/  @P0 BRA `(.L_x_84) ;  /* 0x0000000000200947 */ /* 0x004fea0003800000 */
.L_x_85:
[----:B--2---:R2:W4:Y:S02]  /*48f0*/  SYNCS.PHASECHK.TRANS64.TRYWAIT P0, [R0+URZ], R3 ;  /* 0x00000003000075a7 */ /* 0x00452400080011ff */
[----:B----4-:R-:W-:Y:S05]  /*4900*/  @!P0 NANOSLEEP.SYNCS 0x989680 ;  /* 0x009896800000895d */ /* 0x010fea0003900000 */
[----:B------:R-:W4:Y:S02]  /*4910*/  @!P0 SYNCS.PHASECHK.TRANS64 P0, [R0+URZ], R3 ;  /* 0x00000003000085a7 */ /* 0x000f2400080010ff */
[----:B----4-:R-:W-:Y:S05]  /*4920*/  @!P0 BRA `(.L_x_85) ;  /* 0xfffffffc00f08947 */ /* 0x010fea000383ffff */
[----:B------:R-:W-:Y:S05]  /*4930*/  BRA `(.L_x_84) ;  /* 0x00000000000c7947 */ /* 0x000fea0003800000 */
.L_x_82:
[----:B------:R-:W-:-:S04]  /*4940*/  UIADD3 UR4, UPT, UPT, UR34, 0x120, URZ ;  /* 0x0000012022047890 */ /* 0x000fc8000fffe0ff */
[----:B------:R-:W-:-:S09]  /*4950*/  UPRMT UR4, UR65, 0x654, UR4 ;  /* 0x0000065441047896 */ /* 0x000fd20008000004 */
[----:B------:R-:W-:Y:S03]  /*4960*/  SYNCS.ARRIVE.TRANS64.RED.A1T0 RZ, [UR4], RZ ;  /* 0x000000ffffff79a7 */ /* 0x000fe60008100404 */
.L_x_84:
[----:B-12---:R-:W-:Y:S01]  /*4970*/  SHF.L.U32 R3, RZ, 0x1f, RZ ;  /* 0x0000001fff037819 */ /* 0x006fe200000006ff */
[----:B------:R-:W-:Y:S01]  /*4980*/  UIADD3 UR4, UPT, UPT, UR34, 0x120, URZ ;  /* 0x0000012022047890 */ /* 0x000fe2000fffe0ff */
[----:B------:R-:W-:Y:S02]  /*4990*/  PLOP3.LUT P0, PT, PT, PT, UP0, 0x80, 0x8 ;  /* 0x000000000008781c */ /* 0x000fe40003f0f008 */
[----:B------:R-:W1:Y:S02]  /*49a0*/  SYNCS.PHASECHK.TRANS64.TRYWAIT P1, [UR34+0x120], R3 ;  /* 0x00012003ff0075a7 */ /* 0x000e640008021122 */
[----:B-1----:R-:W-:Y:S09]  /*49b0*/  @!P1 BRA `(.L_x_86) ;  /* 0x0000006000409947 */ /* 0x002ff20003800000 */
.L_x_185:
[----:B------:R-:W-:Y:S01]  /*49c0*/  @!UP0 UPRMT UR4, UR65, 0x654, UR4 ;  /* 0x0000065441048896 */ /* 0x000fe20008000004 */
[----:B------:R-:W-:Y:S01]  /*49d0*/  UMOV UR5, 0xffff ;  /* 0x0000ffff00057882 */ /* 0x000fe20000000000 */
[----:B------:R-:W-:-:S07]  /*49e0*/  UMOV UR6, 0x1 ;  /* 0x0000000100067882 */ /* 0x000fce0000000000 */
[----:B------:R-:W-:Y:S01]  /*49f0*/  @!P0 SYNCS.ARRIVE.TRANS64.RED.A1T0 RZ, [UR4], RZ ;  /* 0x000000ffffff89a7 */ /* 0x000fe20008100404 */
[----:B------:R-:W-:Y:S01]  /*4a00*/  NOP ;  /* 0x0000000000007918 */ /* 0x000fe20000000000 */
[----:B-1----:R-:W1:Y:S01]  /*4a10*/  LDS R0, [UR8+0x14] ;  /* 0x00001408ff007984 */ /* 0x002e620008000800 */
[----:B------:R-:W-:-:S04]  /*4a20*/  ULOP3.LUT UR4, UR28, 0xffff, URZ, 0xc0, !UPT ;  /* 0x0000ffff1c047892 */ /* 0x000fc8000f8ec0ff */
[----:B------:R-:W-:-:S04]  /*4a30*/  USHF.R.U32.HI UR4, URZ, 0x5, UR4 ;  /* 0x00000005ff047899 */ /* 0x000fc80008011604 */
[----:B------:R-:W-:Y:S02]  /*4a40*/  USHF.L.U32 UR5, UR5, UR4, URZ ;  /* 0x0000000405057299 */ /* 0x000fe400080006ff */
[----:B------:R-:W-:-:S04]  /*4a50*/  USHF.L.U32 UR4, UR6, UR4, URZ ;  /* 0x0000000406047299 */ /* 0x000fc800080006ff */
[----:B-1----:R-:W-:-:S04]  /*4a60*/  LOP3.LUT R0, R0, UR5, RZ, 0xc0, !PT ;  /* 0x0000000500007c12 */ /* 0x002fc8000f8ec0ff */
[----:B------:R-:W-:-:S13]  /*4a70*/  ISETP.NE.AND P0, PT, R0, UR5, PT ;  /* 0x0000000500007c0c */ /* 0x000fda000bf05270 */
[----:B------:R-:W-:Y:S05]  /*4a80*/  @P0 BRA `(.L_x_87) ;  /* 0x0000000000580947 */ /* 0x000fea0003800000 */
[----:B------:R-:W1:Y:S02]  /*4a90*/  LDS R0, [UR8+0x18] ;  /* 0x00001808ff007984 */ /* 0x000e640008000800 */
[----:B-1----:R-:W-:-:S04]  /*4aa0*/  LOP3.LUT R0, R0, UR4, RZ, 0xc0, !PT ;  /* 0x0000000400007c12 */ /* 0x002fc8000f8ec0ff */
[----:B------:R-:W-:-:S13]  /*4ab0*/  ISETP.NE.AND P0, PT, R0, UR4, PT ;  /* 0x0000000400007c0c */ /* 0x000fda000bf05270 */
[----:B------:R-:W-:Y:S05]  /*4ac0*/  @P0 BRA `(.L_x_88) ;  /* 0x00000000003c0947 */ /* 0x000fea0003800000 */
[----:B------:R-:W1:Y:S01]  /*4ad0*/  S2R R2, SR_LANEID ;  /* 0x0000000000027919 */ /* 0x000e620000000000 */
[----:B------:R-:W-:Y:S01]  /*4ae0*/  ULOP3.LUT UR5, URZ, UR5, URZ, 0x33, !UPT ;  /* 0x00000005ff057292 */ /* 0x000fe2000f8e33ff */
[----:B------:R-:W-:Y:S01]  /*4af0*/  LOP3.LUT R4, RZ, UR4, RZ, 0x33, !PT ;  /* 0x00000004ff047c12 */ /* 0x000fe2000f8e33ff */
[----:B------:R-:W-:Y:S02]  /*4b00*/  VOTEU.ANY UR4, UPT, PT ;  /* 0x0000000000047886 */ /* 0x000fe400038e0100 */
[----:B------:R-:W-:Y:S01]  /*4b10*/  UFLO.U32 UR4, UR4 ;  /* 0x00000004000472bd */ /* 0x000fe200080e0000 */
[----:B------:R-:W2:Y:S01]  /*4b20*/  REDUX UR6, R4 ;  /* 0x00000000040673c4 */ /* 0x000ea20000000000 */
[----:B------:R-:W-:-:S06]  /*4b30*/  IMAD.U32 R0, RZ, RZ, UR5 ;  /* 0x00000005ff007e24 */ /* 0x000fcc000f8e00ff */
[----:B------:R4:W-:Y:S01]  /*4b40*/  UTCATOMSWS.AND URZ, UR5 ;  /* 0x0000000500ff79e3 */ /* 0x0009e20008000000 */
[----:B------:R-:W3:Y:S01]  /*4b50*/  REDUX UR7, R0 ;  /* 0x00000000000773c4 */ /* 0x000ee20000000000 */
[----:B-1----:R-:W-:Y:S01]  /*4b60*/  ISETP.EQ.U32.AND P0, PT, R2, UR4, PT ;  /* 0x0000000402007c0c */ /* 0x002fe2000bf02070 */
[----:B--2---:R-:W-:Y:S01]  /*4b70*/  IMAD.U32 R2, RZ, RZ, UR6 ;  /* 0x00000006ff027e24 */ /* 0x004fe2000f8e00ff */
[----:B---3--:R-:W-:-:S11]  /*4b80*/  MOV R3, UR7 ;  /* 0x0000000700037c02 */ /* 0x008fd60008000f00 */
[----:B------:R4:W-:Y:S04]  /*4b90*/  @P0 ATOMS.AND RZ, [UR8+0x14], R3 ;  /* 0x00001403ffff098c */ /* 0x0009e8000a800008 */
[----:B------:R4:W-:Y:S01]  /*4ba0*/  @P0 ATOMS.AND RZ, [UR8+0x18], R2 ;  /* 0x00001802ffff098c */ /* 0x0009e2000a800008 */
[----:B------:R-:W-:Y:S05]  /*4bb0*/  BRA `(.L_x_89) ;  /* 0x0000000000147947 */ /* 0x000fea0003800000 */
.L_x_88:
[----:B------:R-:W-:Y:S02]  /*4bc0*/  MOV R2, 0x4be0 ;  /* 0x00004be000027802 */ /* 0x000fe40000000f00 */
[----:B---3-5:R-:W-:Y:S05]  /*4bd0*/  CALL.REL.NOINC `($__internal_0_$__cuda_sm10x_tcgen05_guardrail_trap_col_being_dealloced_not_returned_by_alloc) ;  /* 0x0000006400207944 */ /* 0x028fea0003c00000 */
[----:B------:R-:W-:Y:S05]  /*4be0*/  BRA `(.L_x_89) ;  /* 0x0000000000087947 */ /* 0x000fea0003800000 */
.L_x_87:
[----:B------:R-:W-:Y:S02]  /*4bf0*/  MOV R2, 0x4c10 ;  /* 0x00004c1000027802 */ /* 0x000fe40000000f00 */
[----:B---3-5:R-:W-:Y:S05]  /*4c00*/  CALL.REL.NOINC `($__internal_2_$__cuda_sm10x_tcgen05_guardrail_trap_unallocated_columns_being_dealloced) ;  /* 0x00000064002c7944 */ /* 0x028fea0003c00000 */
.L_x_89:
[----:B------:R-:W-:Y:S01]  /*4c10*/  NOP ;  /* 0x0000000000007918 */ /* 0x000fe20000000000 */
[----:B----4-:R-:W-:Y:S05]  /*4c20*/  EXIT ;  /* 0x000000000000794d */ /* 0x010fea0003800000 */
.L_x_62:
[----:B------:R-:W-:-:S09]  /*4c30*/  UISETP.NE.OR UP0, UPT, UR20, 0x3, !UP4 ;  /* 0x000000031400788c */ /* 0x000fd2000e705670 */
[----:B------:R-:W-:Y:S05]  /*4c40*/  BRA.U UP0, `(.L_x_90) ;  /* 0x00000011007c7547 */ /* 0x000fea000b800000 */
[----:B------:R-:W2:Y:S01]  /*4c50*/  LDCU.64 UR4, c[0x0][0xc88] ;  /* 0x00019100ff0477ac */ /* 0x000ea20008000a00 */
[----:B------:R-:W3:Y:S01]  /*4c60*/  LDC.64 R12, c[0x0][0x348] ;  /* 0x0000d200ff0c7b82 */ /* 0x000ee20000000a00 */
[----:B------:R-:W-:Y:S02]  /*4c70*/  HFMA2 R9, -RZ, RZ, 0, 0 ;  /* 0x00000000ff097431 */ /* 0x000fe400000001ff */
[----:B------:R-:W-:Y:S01]  /*4c80*/  IMAD.MOV.U32 R11, RZ, RZ, 0x1 ;  /* 0x00000001ff0b7424 */ /* 0x000fe200078e00ff */
[----:B------:R-:W4:Y:S01]  /*4c90*/  LDCU UR38, c[0x0][0x370] ;  /* 0x00006e00ff2677ac */ /* 0x000f220008000800 */
[----:B------:R-:W-:Y:S01]  /*4ca0*/  IMAD.MOV.U32 R10, RZ, RZ, RZ ;  /* 0x000000ffff0a7224 */ /* 0x000fe200078e00ff */
[----:B------:R-:W-:Y:S01]  /*4cb0*/  MOV R3, 0x2000 ;  /* 0x0000200000037802 */ /* 0x000fe20000000f00 */
[----:B------:R-:W4:Y:S01]  /*4cc0*/  LDCU.128 UR44, c[0x0][0xf10] ;  /* 0x0001e200ff2c77ac */ /* 0x000f220008000c00 */
[----:B------:R-:W1:Y:S01]  /*4cd0*/  LDCU UR37, c[0x0][0x374] ;  /* 0x00006e80ff2577ac */ /* 0x000e620008000800 */
[----:B------:R-:W1:Y:S01]  /*4ce0*/  LDCU.64 UR30, c[0x0][0xc90] ;  /* 0x00019200ff1e77ac */ /* 0x000e620008000a00 */
[----:B------:R-:W1:Y:S01]  /*4cf0*/  LDCU UR15, c[0x0][0xf0c] ;  /* 0x0001e180ff0f77ac */ /* 0x000e620008000800 */
[----:B--2---:R-:W-:Y:S01]  /*4d00*/  UISETP.NE.U32.AND UP0, UPT, UR4, URZ, UPT ;  /* 0x000000ff0400728c */ /* 0x004fe2000bf05070 */
[----:B------:R-:W2:Y:S01]  /*4d10*/  LDCU UR43, c[0x0][0xf20] ;  /* 0x0001e400ff2b77ac */ /* 0x000ea20008000800 */
[----:B------:R-:W2:Y:S01]  /*4d20*/  LDCU UR4, c[0x0][0xf30] ;  /* 0x0001e600ff0477ac */ /* 0x000ea20008000800 */
[----:B------:R-:W-:Y:S01]  /*4d30*/  UMOV UR21, 0x400 ;  /* 0x0000040000157882 */ /* 0x000fe20000000000 */
[----:B----4-:R-:W-:-:S02]  /*4d40*/  UIMAD.WIDE.U32 UR6, UR38, UR44, URZ ;  /* 0x0000002c260672a5 */ /* 0x010fc4000f8e00ff */
[----:B-1----:R-:W-:Y:S02]  /*4d50*/  UIMAD.WIDE.U32 UR8, UR37, UR47, URZ ;  /* 0x0000002f250872a5 */ /* 0x002fe4000f8e00ff */
[----:B------:R-:W-:Y:S02]  /*4d60*/  ULEA UR21, UR54, UR21, 0x18 ;  /* 0x0000001536157291 */ /* 0x000fe4000f8ec0ff */
[----:B------:R-:W-:Y:S02]  /*4d70*/  UISETP.NE.U32.AND UP6, UPT, UR30, URZ, UPT ;  /* 0x000000ff1e00728c */ /* 0x000fe4000bfc5070 */
[----:B------:R-:W-:Y:S02]  /*4d80*/  UIADD3 UR39, UPT, UPT, UR21, 0x88, URZ ;  /* 0x0000008815277890 */ /* 0x000fe4000fffe0ff */
[----:B------:R-:W-:Y:S02]  /*4d90*/  UISETP.NE.AND.EX UP5, UPT, UR5, URZ, UPT, UP0 ;  /* 0x000000ff0500728c */ /* 0x000fe4000bfa5300 */
[----:B------:R-:W-:Y:S01]  /*4da0*/  UISETP.NE.AND UP0, UPT, UR42, 0x1, UPT ;  /* 0x000000012a00788c */ /* 0x000fe2000bf05270 */
[----:B------:R-:W-:Y:S01]  /*4db0*/  UMOV UR6, UR7 ;  /* 0x0000000700067c82 */ /* 0x000fe20008000000 */
[----:B------:R-:W-:Y:S01]  /*4dc0*/  UMOV UR40, UR9 ;  /* 0x0000000900287c82 */ /* 0x000fe20008000000 */
[----:B------:R-:W-:-:S02]  /*4dd0*/  UISETP.NE.AND UP0, UPT, UR15, 0x1, UPT ;  /* 0x000000010f00788c */ /* 0x000fc4000bf05270 */
[----:B------:R-:W-:Y:S02]  /*4de0*/  UPLOP3.LUT UP4, UPT, UPT, UPT, UPT, 0x40, 0x4 ;  /* 0x000000000004789c */ /* 0x000fe40003f8e870 */
[----:B------:R-:W-:Y:S01]  /*4df0*/  UISETP.GE.AND UP2, UPT, UR42, 0x1, UPT ;  /* 0x000000012a00788c */ /* 0x000fe2000bf46270 */
[----:B------:R-:W1:Y:S01]  /*4e00*/  LDCU.64 UR22, c[0x0][0xf28] ;  /* 0x0001e500ff1677ac */ /* 0x000e620008000a00 */
[----:B------:R-:W-:Y:S02]  /*4e10*/  UISETP.NE.AND.EX UP6, UPT, UR31, URZ, UPT, UP6 ;  /* 0x000000ff1f00728c */ /* 0x000fe4000bfc5360 */
[----:B------:R-:W-:Y:S02]  /*4e20*/  UIADD3 UR33, UPT, UPT, UR21, 0x70, URZ ;  /* 0x0000007015217890 */ /* 0x000fe4000fffe0ff */
[----:B------:R-:W-:Y:S02]  /*4e30*/  UIADD3 UR25, UPT, UPT, UR21, 0x78, URZ ;  /* 0x0000007815197890 */ /* 0x000fe4000fffe0ff */
[----:B------:R-:W-:-:S02]  /*4e40*/  UIADD3 UR17, UPT, UPT, UR21, 0x80, URZ ;  /* 0x0000008015117890 */ /* 0x000fc4000fffe0ff */
[----:B------:R-:W-:Y:S02]  /*4e50*/  UPRMT UR39, UR54, 0x654, UR39 ;  /* 0x0000065436277896 */ /* 0x000fe40008000027 */
[----:B------:R-:W-:Y:S02]  /*4e60*/  USHF.R.U32.HI UR41, URZ, UR45, UR6 ;  /* 0x0000002dff297299 */ /* 0x000fe40008011606 */
[----:B--2---:R-:W-:Y:S02]  /*4e70*/  USHF.R.U32.HI UR40, URZ, UR43, UR40 ;  /* 0x0000002bff287299 */ /* 0x004fe40008011628 */
[----:B------:R-:W-:Y:S02]  /*4e80*/  UISETP.NE.AND UP0, UPT, UR46, 0x1, UPT ;  /* 0x000000012e00788c */ /* 0x000fe4000bf05270 */
[----:B---3--:R-:W-:-:S11]  /*4e90*/  UISETP.NE.AND UP3, UPT, UR4, 0x1, UPT ;  /* 0x000000010400788c */ /* 0x008fd6000bf65270 */
.L_x_101:
[C---:B------:R-:W-:Y:S02]  /*4ea0*/  LEA R8, R10.reuse, UR21, 0x3 ;  /* 0x000000150a087c11 */ /* 0x040fe4000f8e18ff */
[----:B------:R-:W-:Y:S02]  /*4eb0*/  SHF.L.U32 R5, R9, 0x1f, RZ ;  /* 0x0000001f09057819 */ /* 0x000fe400000006ff */
[----:B------:R-:W-:Y:S02]  /*4ec0*/  LEA R6, R10, UR21, 0x4 ;  /* 0x000000150a067c11 */ /* 0x000fe4000f8e20ff */
[----:B------:R-:W2:Y:S02]  /*4ed0*/  SYNCS.PHASECHK.TRANS64.TRYWAIT P0, [R8+URZ+0xc0], R5 ;  /* 0x0000c005080075a7 */ /* 0x000ea400080011ff */
[----:B--23--:R-:W-:Y:S05]  /*4ee0*/  @!P0 BRA `(.L_x_91) ;  /* 0x0000005c000c8947 */ /* 0x00cfea0003800000 */
.L_x_186:
[----:B--2---:R-:W2:Y:S01]  /*4ef0*/  LDS.128 R4, [R6+0x130] ;  /* 0x0001300006047984 */ /* 0x004ea20000000c00 */
[----:B------:R-:W-:Y:S01]  /*4f00*/  UISETP.GE.AND UP0, UPT, UR42, 0x1, UPT ;  /* 0x000000012a00788c */ /* 0x000fe2000bf06270 */
[----:B------:R-:W-:Y:S01]  /*4f10*/  @!PT LDS RZ, [RZ] ;  /* 0x00000000fffff984 */ /* 0x000fe20000000800 */
[----:B------:R-:W-:Y:S01]  /*4f20*/  @!PT LDS RZ, [RZ] ;  /* 0x00000000fffff984 */ /* 0x000fe20000000800 */
[----:B------:R-:W-:Y:S01]  /*4f30*/  @!PT LDS RZ, [RZ] ;  /* 0x00000000fffff984 */ /* 0x000fe20000000800 */
[----:B------:R-:W-:Y:S01]  /*4f40*/  @!PT LDS RZ, [RZ] ;  /* 0x00000000fffff984 */ /* 0x000fe20000000800 */
[----:B------:R3:W-:Y:S06]  /*4f50*/  MEMBAR.ALL.CTA ;  /* 0x0000000000007992 */ /* 0x0007ec0000008000 */
[----:B---3--:R-:W3:Y:S01]  /*4f60*/  FENCE.VIEW.ASYNC.S ;  /* 0x00000000000073c6 */ /* 0x008ee20000000000 */
[----:B--2---:R-:W-:Y:S11]  /*4f70*/  LOP3.LUT P0, RZ, R6, 0x1, RZ, 0xc0, !PT ;  /* 0x0000000106ff7812 */ /* 0x004ff6000780c0ff */
[----:B------:R-:W-:Y:S02]  /*4f80*/  @!UPT UIADD3 URZ, UPT, UPT, URZ, URZ, URZ ;  /* 0x000000fffffff290 */ /* 0x000fe4000fffe0ff */
[----:B---3--:R-:W-:Y:S01]  /*4f90*/  VOTEU.ANY UP2, P0 ;  /* 0x0000000000ff7886 */ /* 0x008fe20000040100 */
[----:B------:R-:W-:Y:S11]  /*4fa0*/  PLOP3.LUT P0, PT, PT, PT, UP2, 0x80, 0x8 ;  /* 0x000000000008781c */ /* 0x000ff60003f0f028 */
[----:B------:R-:W-:Y:S02]  /*4fb0*/  @!UPT UIADD3 URZ, UPT, UPT, URZ, URZ, URZ ;  /* 0x000000fffffff290 */ /* 0x000fe4000fffe0ff */
[----:B------:R-:W-:Y:S02]  /*4fc0*/  @P0 SHF.R.U32.HI R0, RZ, 0x10, R5 ;  /* 0x00000010ff000819 */ /* 0x000fe40000011605 */
[----:B------:R-:W-:Y:S02]  /*4fd0*/  @P0 MOV R2, R4 ;  /* 0x0000000400020202 */ /* 0x000fe40000000f00 */
[----:B------:R-:W-:Y:S01]  /*4fe0*/  @P0 R2UR UR4, R0 ;  /* 0x00000000000402ca */ /* 0x000fe200000e0000 */
[----:B------:R-:W-:Y:S01]  /*4ff0*/  VIADD R0, R8, 0xd0 ;  /* 0x000000d008007836 */ /* 0x000fe20000000000 */
[----:B------:R-:W-:Y:S02]  /*5000*/  @P0 LOP3.LUT R4, R5, 0xffff, RZ, 0xc0, !PT ;  /* 0x0000ffff05040812 */ /* 0x000fe400078ec0ff */
[----:B------:R-:W-:Y:S02]  /*5010*/  @P0 R2UR UR6, R2 ;  /* 0x00000000020602ca */ /* 0x000fe400000e0000 */
[----:B------:R-:W-:Y:S02]  /*5020*/  PRMT R0, RZ, 0x654, R0 ;  /* 0x00000654ff007816 */ /* 0x000fe40000000000 */
[----:B------:R-:W-:Y:S02]  /*5030*/  @P0 R2UR UR5, R4 ;  /* 0x00000000040502ca */ /* 0x000fe400000e0000 */
[----:B------:R2:W-:Y:S03]  /*5040*/  SYNCS.ARRIVE.TRANS64.RED.A1T0 RZ, [R0+URZ], RZ ;  /* 0x000000ff00ff79a7 */ /* 0x0005e600081004ff */
[----:B------:R-:W-:Y:S04]  /*5050*/  @UP2 UMOV UR29, UR4 ;  /* 0x00000004001d2c82 */ /* 0x000fe80008000000 */
[----:B------:R-:W-:Y:S04]  /*5060*/  @UP2 UMOV UR14, UR6 ;  /* 0x00000006000e2c82 */ /* 0x000fe80008000000 */
[----:B------:R-:W-:Y:S01]  /*5070*/  @UP2 UMOV UR13, UR5 ;  /* 0x00000005000d2c82 */ /* 0x000fe20008000000 */
[----:B------:R-:W-:Y:S05]  /*5080*/  BRA.U !UP0, `(.L_x_92) ;  /* 0x0000000108c07547 */ /* 0x000fea000b800000 */
[----:B------:R-:W-:Y:S02]  /*5090*/  UIMAD.WIDE.U32 UR18, UR13, UR47, URZ ;  /* 0x0000002f0d1272a5 */ /* 0x000fe4000f8e00ff */
[----:B------:R-:W-:Y:S02]  /*50a0*/  UP2UR UR20, UPR, URZ, 0x4 ;  /* 0x00000004ff147883 */ /* 0x000fe40008000000 */
[----:B------:R-:W-:Y:S02]  /*50b0*/  UISETP.NE.AND UP2, UPT, UR46, 0x1, UPT ;  /* 0x000000012e00788c */ /* 0x000fe4000bf45270 */
[----:B------:R-:W-:Y:S02]  /*50c0*/  UIMAD.WIDE.U32 UR26, UR14, UR44, URZ ;  /* 0x0000002c0e1a72a5 */ /* 0x000fe4000f8e00ff */
[----:B------:R-:W-:Y:S02]  /*50d0*/  USEL UR4, UR37, UR40, !UP2 ;  /* 0x0000002825047287 */ /* 0x000fe4000d000000 */
[----:B------:R-:W-:Y:S02]  /*50e0*/  UISETP.NE.AND UP0, UPT, UR15, 0x1, UPT ;  /* 0x000000010f00788c */ /* 0x000fe4000bf05270 */
[----:B------:R-:W-:Y:S02]  /*50f0*/  UP2UR UR24, UPR, URZ, 0x2 ;  /* 0x00000002ff187883 */ /* 0x000fe40008000000 */
[----:B------:R-:W-:Y:S02]  /*5100*/  UISETP.NE.AND UP1, UPT, UR42, 0x1, UPT ;  /* 0x000000012a00788c */ /* 0x000fe4000bf25270 */
[----:B-1----:R-:W-:Y:S02]  /*5110*/  UIMAD.WIDE.U32 UR8, UR4, UR22, URZ ;  /* 0x00000016040872a5 */ /* 0x002fe4000f8e00ff */
[----:B------:R-:W-:Y:S01]  /*5120*/  USEL UR7, UR38, UR41, !UP0 ;  /* 0x0000002926077287 */ /* 0x000fe2000c000000 */
[----:B------:R-:W-:Y:S02]  /*5130*/  UMOV UR5, UR19 ;  /* 0x0000001300057c82 */ /* 0x000fe40008000000 */
[----:B------:R-:W-:Y:S02]  /*5140*/  USHF.R.U32.HI UR6, URZ, UR43, UR5 ;  /* 0x0000002bff067299 */ /* 0x000fe40008011605 */
[----:B------:R-:W-:Y:S02]  /*5150*/  UIMAD.WIDE.U32 UR10, UR7, UR22, URZ ;  /* 0x00000016070a72a5 */ /* 0x000fe4000f8e00ff */
[----:B------:R-:W-:Y:S02]  /*5160*/  USEL UR6, UR13, UR6, !UP2 ;  /* 0x000000060d067287 */ /* 0x000fe4000d000000 */
[----:B------:R-:W-:Y:S01]  /*5170*/  UISETP.NE.AND UP2, UPT, UR20, URZ, UPT ;  /* 0x000000ff1400728c */ /* 0x000fe2000bf45270 */
[----:B------:R-:W-:Y:S02]  /*5180*/  UMOV UR5, UR27 ;  /* 0x0000001b00057c82 */ /* 0x000fe40008000000 */
[----:B------:R-:W-:Y:S03]  /*5190*/  USHF.R.U32.HI UR16, URZ, UR45, UR5 ;  /* 0x0000002dff107299 */ /* 0x000fe60008011605 */
[----:B------:R-:W-:Y:S02]  /*51a0*/  UMOV UR5, UR9 ;  /* 0x0000000900057c82 */ /* 0x000fe40008000000 */
[----:B------:R-:W-:Y:S03]  /*51b0*/  @UP1 USHF.R.U32.HI UR4, URZ, UR23, UR5 ;  /* 0x00000017ff041299 */ /* 0x000fe60008011605 */
[----:B------:R-:W-:Y:S01]  /*51c0*/  UMOV UR5, UR11 ;  /* 0x0000000b00057c82 */ /* 0x000fe20008000000 */
[----:B------:R-:W-:Y:S02]  /*51d0*/  UIMAD UR4, UR42, UR4, URZ ;  /* 0x000000042a0472a4 */ /* 0x000fe4000f8e02ff */
[----:B------:R-:W-:Y:S02]  /*51e0*/  @UP1 USHF.R.U32.HI UR7, URZ, UR23, UR5 ;  /* 0x00000017ff071299 */ /* 0x000fe40008011605 */
[----:B------:R-:W-:Y:S02]  /*51f0*/  USEL UR5, UR14, UR16, !UP0 ;  /* 0x000000100e057287 */ /* 0x000fe4000c000000 */
[----:B------:R-:W-:Y:S02]  /*5200*/  UIMAD.WIDE.U32 UR10, UR6, UR22, URZ ;  /* 0x00000016060a72a5 */ /* 0x000fe4000f8e00ff */
[----:B------:R-:W-:Y:S02]  /*5210*/  UIMAD UR8, UR42, UR7, URZ ;  /* 0x000000072a0872a4 */ /* 0x000fe4000f8e02ff */
[----:B------:R-:W-:Y:S03]  /*5220*/  UISETP.GE.AND UP0, UPT, UR6, UR4, UPT ;  /* 0x000000040600728c */ /* 0x000fe6000bf06270 */
[----:B------:R-:W-:Y:S01]  /*5230*/  UMOV UR4, UR11 ;  /* 0x0000000b00047c82 */ /* 0x000fe20008000000 */
[----:B------:R-:W-:Y:S02]  /*5240*/  UISETP.GE.OR UP0, UPT, UR5, UR8, UP0 ;  /* 0x000000080500728c */ /* 0x000fe40008706670 */
[----:B------:R-:W-:Y:S02]  /*5250*/  USHF.R.U32.HI UR4, URZ, UR23, UR4 ;  /* 0x00000017ff047299 */ /* 0x000fe40008011604 */
[----:B------:R-:W-:Y:S02]  /*5260*/  UIMAD.WIDE.U32 UR8, UR5, UR22, URZ ;  /* 0x00000016050872a5 */ /* 0x000fe4000f8e00ff */
[----:B------:R-:W-:Y:S04]  /*5270*/  USEL UR10, UR6, UR4, !UP1 ;  /* 0x00000004060a7287 */ /* 0x000fe8000c800000 */
[----:B------:R-:W-:Y:S01]  /*5280*/  UIADD3 UR11, UPT, UPT, -UR10, URZ, URZ ;  /* 0x000000ff0a0b7290 */ /* 0x000fe2000fffe1ff */
[----:B------:R-:W-:Y:S02]  /*5290*/  @!UP0 UMOV UR4, UR9 ;  /* 0x0000000900048c82 */ /* 0x000fe40008000000 */
[----:B------:R-:W-:Y:S02]  /*52a0*/  @!UP0 USHF.R.U32.HI UR4, URZ, UR23, UR4 ;  /* 0x00000017ff048299 */ /* 0x000fe40008011604 */
[----:B------:R-:W-:Y:S02]  /*52b0*/  UIMAD UR8, UR42, UR11, UR6 ;  /* 0x0000000b2a0872a4 */ /* 0x000fe4000f8e0206 */
[----:B------:R-:W-:Y:S02]  /*52c0*/  @!UP0 USEL UR4, UR5, UR4, !UP1 ;  /* 0x0000000405048287 */ /* 0x000fe4000c800000 */
[----:B------:R-:W-:Y:S02]  /*52d0*/  UISETP.NE.AND UP1, UPT, UR24, URZ, UPT ;  /* 0x000000ff1800728c */ /* 0x000fe4000bf25270 */
[----:B------:R-:W-:Y:S02]  /*52e0*/  @!UP0 UIMAD UR8, UR7, UR8, UR4 ;  /* 0x00000008070882a4 */ /* 0x000fe4000f8e0204 */
[----:B------:R-:W-:Y:S02]  /*52f0*/  @!UP0 UIADD3 UR9, UPT, UPT, UR10, -UR4, URZ ;  /* 0x800000040a098290 */ /* 0x000fe4000fffe0ff */
[----:B------:R-:W-:Y:S02]  /*5300*/  UIADD3 UR4, UPT, UPT, -UR5, URZ, URZ ;  /* 0x000000ff05047290 */ /* 0x000fe4000fffe1ff */
[----:B------:R-:W-:Y:S02]  /*5310*/  UIADD3 UR7, UPT, UPT, -UR6, URZ, URZ ;  /* 0x000000ff06077290 */ /* 0x000fe4000fffe1ff */
[----:B------:R-:W-:Y:S02]  /*5320*/  @!UP0 UIMAD UR6, UR9, UR42, UR5 ;  /* 0x0000002a090682a4 */ /* 0x000fe4000f8e0205 */
[----:B------:R-:W-:Y:S02]  /*5330*/  UIMAD UR14, UR15, UR4, UR14 ;  /* 0x000000040f0e72a4 */ /* 0x000fe4000f8e020e */
[----:B------:R-:W-:Y:S01]  /*5340*/  UIMAD UR13, UR46, UR7, UR13 ;  /* 0x000000072e0d72a4 */ /* 0x000fe2000f8e020d */
[----:B------:R-:W-:Y:S02]  /*5350*/  @!UP0 UMOV UR5, UR8 ;  /* 0x0000000800058c82 */ /* 0x000fe40008000000 */
[----:B------:R-:W-:Y:S02]  /*5360*/  UIMAD UR14, UR5, UR15, UR14 ;  /* 0x0000000f050e72a4 */ /* 0x000fe4000f8e020e */
[----:B------:R-:W-:Y:S11]  /*5370*/  UIMAD UR13, UR6, UR46, UR13 ;  /* 0x0000002e060d72a4 */ /* 0x000ff6000f8e020d */
[----:B------:R-:W-:Y:S01]  /*5380*/  @!UPT UIADD3 URZ, UPT, UPT, URZ, URZ, URZ ;  /* 0x000000fffffff290 */ /* 0x000fe2000fffe0ff */
.L_x_92:
[----:B------:R-:W3:Y:S01]  /*5390*/  @!UP3 LDCU.128 UR8, c[0x0][0xf10] ;  /* 0x0001e200ff08b7ac */ /* 0x000ee20008000c00 */
[----:B------:R-:W-:Y:S02]  /*53a0*/  ISETP.NE.U32.AND P0, PT, RZ, UR30, PT ;  /* 0x0000001eff007c0c */ /* 0x000fe4000bf05070 */
[----:B------:R-:W-:Y:S02]  /*53b0*/  SHF.L.U32 R4, R11, 0x1f, RZ ;  /* 0x0000001f0b047819 */ /* 0x000fe400000006ff */
[----:B------:R-:W-:Y:S01]  /*53c0*/  ISETP.NE.AND.EX P0, PT, RZ, UR31, PT, P0 ;  /* 0x0000001fff007c0c */ /* 0x000fe2000bf05300 */
[----:B------:R-:W4:Y:S01]  /*53d0*/  @!UP3 LDCU UR5, c[0x0][0xf0c] ;  /* 0x0001e180ff05b7ac */ /* 0x000f220008000800 */
[----:B------:R-:W-:Y:S02]  /*53e0*/  USHF.L.U32 UR35, UR28, 0x7, URZ ;  /* 0x000000071c237899 */ /* 0x000fe400080006ff */
[----:B------:R-:W-:Y:S02]  /*53f0*/  USHF.L.U32 UR34, UR12, 0x7, URZ ;  /* 0x000000070c227899 */ /* 0x000fe400080006ff */
[----:B---3--:R-:W-:Y:S07]  /*5400*/  UIMAD.WIDE.U32 UR6, UR14, UR8, URZ ;  /* 0x000000080e0672a5 */ /* 0x008fee000f8e00ff */
[----:B------:R-:W-:Y:S01]  /*5410*/  @!UP3 UMOV UR4, UR7 ;  /* 0x000000070004bc82 */ /* 0x000fe20008000000 */
[----:B----4-:R-:W-:Y:S02]  /*5420*/  @!UP3 UISETP.NE.AND UP0, UPT, UR5, 0x1, UPT ;  /* 0x000000010500b88c */ /* 0x010fe4000bf05270 */
[----:B------:R-:W-:Y:S02]  /*5430*/  @!UP3 USHF.R.U32.HI UR4, URZ, UR9, UR4 ;  /* 0x00000009ff04b299 */ /* 0x000fe40008011604 */
[----:B------:R-:W-:Y:S02]  /*5440*/  UIMAD.WIDE.U32 UR6, UR13, UR11, URZ ;  /* 0x0000000b0d0672a5 */ /* 0x000fe4000f8e00ff */
[----:B------:R-:W-:Y:S02]  /*5450*/  @!UP3 USEL UR8, UR14, UR4, !UP0 ;  /* 0x000000040e08b287 */ /* 0x000fe4000c000000 */
[----:B------:R-:W-:Y:S03]  /*5460*/  @!UP3 UISETP.NE.AND UP0, UPT, UR10, 0x1, UPT ;  /* 0x000000010a00b88c */ /* 0x000fe6000bf05270 */
[----:B------:R-:W-:Y:S02]  /*5470*/  @!UP3 UMOV UR6, UR7 ;  /* 0x000000070006bc82 */ /* 0x000fe40008000000 */
[----:B------:R-:W3:Y:S02]  /*5480*/  @!UP3 LDCU UR4, c[0x0][0xf20] ;  /* 0x0001e400ff04b7ac */ /* 0x000ee40008000800 */
[----:B---3--:R-:W-:Y:S04]  /*5490*/  @!UP3 USHF.R.U32.HI UR6, URZ, UR4, UR6 ;  /* 0x00000004ff06b299 */ /* 0x008fe80008011606 */
[----:B------:R-:W-:Y:S04]  /*54a0*/  @!UP3 USEL UR6, UR13, UR6, !UP0 ;  /* 0x000000060d06b287 */ /* 0x000fe8000c000000 */
[----:B------:R-:W-:Y:S02]  /*54b0*/  @!UP3 UIADD3 UR4, UPT, UPT, -UR8, UR6, URZ ;  /* 0x000000060804b290 */ /* 0x000fe4000fffe1ff */
[----:B------:R-:W-:Y:S02]  /*54c0*/  @!UP3 UIADD3 UR6, UPT, UPT, UR8, -UR6, URZ ;  /* 0x800000060806b290 */ /* 0x000fe4000fffe0ff */
[----:B------:R-:W-:Y:S02]  /*54d0*/  @!UP3 UIMAD UR14, UR4, UR5, UR14 ;  /* 0x00000005040eb2a4 */ /* 0x000fe4000f8e020e */
[----:B------:R-:W-:Y:S01]  /*54e0*/  @!UP3 UIMAD UR13, UR6, UR10, UR13 ;  /* 0x0000000a060db2a4 */ /* 0x000fe2000f8e020d */
[----:B------:R-:W-:Y:S11]  /*54f0*/  BRA.U UP4, `(.L_x_93) ;  /* 0x0000000104107547 */ /* 0x000ff6000b800000 */
[----:B--2---:R-:W-:Y:S04]  /*5500*/  MOV R0, UR48 ;  /* 0x0000003000007c02 */ /* 0x004fe80008000f00 */
[----:B------:R-:W-:Y:S04]  /*5510*/  SHF.L.U32 R5, R0, 0x1f, RZ ;  /* 0x0000001f00057819 */ /* 0x000fe800000006ff */
[----:B------:R-:W2:Y:S02]  /*5520*/  SYNCS.PHASECHK.TRANS64.TRYWAIT P1, [UR21+0xb8], R5 ;  /* 0x0000b805ff0075a7 */ /* 0x000ea40008021115 */
[----:B--2---:R-:W-:Y:S05]  /*5530*/  @!P1 BRA `(.L_x_94) ;  /* 0x00000054008c9947 */ /* 0x004fea0003800000 */
.L_x_93:
[----:B------:R-:W-:Y:S05]  /*5540*/  BRA.U !UP6, `(.L_x_95) ;  /* 0x000000010e387547 */ /* 0x000fea000b800000 */
[----:B------:R-:W-:Y:S01]  /*5550*/  UPLOP3.LUT UP1, UPT, UPT, UPT, UP5, 0x80, 0x8 ;  /* 0x000000000008789c */ /* 0x000fe20003f2f050 */
[----:B--2---:R-:W-:Y:S01]  /*5560*/  HFMA2 R0, -RZ, RZ, 0, 5.9604644775390625e-08 ;  /* 0x00000001ff007431 */ /* 0x004fe200000001ff */
[----:B------:R-:W2:Y:S01]  /*5570*/  LDCU.64 UR8, c[0x0][0x358] ;  /* 0x00006b00ff0877ac */ /* 0x000ea20008000a00 */
[----:B------:R-:W-:Y:S03]  /*5580*/  IMAD.MOV.U32 R80, RZ, RZ, 0x1 ;  /* 0x00000001ff507424 */ /* 0x000fe600078e00ff */
[----:B------:R-:W-:Y:S05]  /*5590*/  PLOP3.LUT P1, PT, PT, PT, UP1, 0x80, 0x8 ;  /* 0x000000000008781c */ /* 0x000fea0003f2f018 */
[----:B------:R-:W3:Y:S01]  /*55a0*/  @UP1 LDCU.64 UR4, c[0x0][0xc88] ;  /* 0x00019100ff0417ac */ /* 0x000ee20008000a00 */
[----:B------:R-:W-:Y:S07]  /*55b0*/  @UP1 UIMAD UR6, UR36, UR30, URZ ;  /* 0x0000001e240612a4 */ /* 0x000fee000f8e02ff */
[----:B------:R-:W-:Y:S01]  /*55c0*/  @!P1 PRMT R80, R0, 0x7610, R80 ;  /* 0x0000761000509816 */ /* 0x000fe20000000050 */
[----:B---3--:R-:W-:Y:S06]  /*55d0*/  @UP1 UIMAD.WIDE UR4, UR6, 0x4, UR4 ;  /* 0x00000004060418a5 */ /* 0x008fec000f8e0204 */
[----:B------:R-:W-:Y:S01]  /*55e0*/  IMAD.U32 R6, RZ, RZ, UR4 ;  /* 0x00000004ff067e24 */ /* 0x000fe2000f8e00ff */
[----:B------:R-:W-:Y:S04]  /*55f0*/  MOV R7, UR5 ;  /* 0x0000000500077c02 */ /* 0x000fe80008000f00 */
[----:B------:R-:W3:Y:S01]  /*5600*/  @!UP1 LDCU UR4, c[0x0][0xc80] ;  /* 0x00019000ff0497ac */ /* 0x000ee20008000800 */
[----:B--2--5:R4:W5:Y:S02]  /*5610*/  @P1 LDG.E R41, desc[UR8][R6.64] ;  /* 0x0000000806291981 */ /* 0x024964000c1e1900 */
[----:B---34-:R-:W-:Y:S07]  /*5620*/  @!P1 IMAD.U32 R41, RZ, RZ, UR4 ;  /* 0x00000004ff299e24 */ /* 0x018fee000f8e00ff */
.L_x_95:
[----:B-----5:R-:W-:Y:S01]  /*5630*/  @!P0 FSETP.EQ.AND P2, PT, R41, RZ, PT ;  /* 0x000000ff2900820b */ /* 0x020fe20003f42000 */
[----:B------:R-:W-:Y:S01]  /*5640*/  @!UPT UIADD3 URZ, UPT, UPT, URZ, URZ, URZ ;  /* 0x000000fffffff290 */ /* 0x000fe2000fffe0ff */
[----:B------:R-:W-:Y:S11]  /*5650*/  @!P0 BRA `(.L_x_96) ;  /* 0x0000000000148947 */ /* 0x000ff60003800000 */
[----:B------:R-:W-:Y:S02]  /*5660*/  LOP3.LUT P0, RZ, R80, 0xff, RZ, 0xc0, !PT ;  /* 0x000000ff50ff7812 */ /* 0x000fe4000780c0ff */
[----:B------:R-:W-:Y:S04]  /*5670*/  PLOP3.LUT P2, PT, PT, PT, UP1, 0x80, 0x8 ;  /* 0x000000000008781c */ /* 0x000fe80003f4f018 */
[----:B------:R-:W-:Y:S07]  /*5680*/  PLOP3.LUT P2, PT, P2, PT, PT, 0x8, 0x80 ;  /* 0x000000000080781c */ /* 0x000fee000174e170 */
[----:B------:R-:W-:Y:S11]  /*5690*/  @P0 FSETP.EQ.AND P2, PT, R41, RZ, PT ;  /* 0x000000ff2900020b */ /* 0x000ff60003f42000 */
[----:B------:R-:W-:Y:S02]  /*56a0*/  @!UPT UIADD3 URZ, UPT, UPT, URZ, URZ, URZ ;  /* 0x000000fffffff290 */ /* 0x000fe4000fffe0ff */
.L_x_96:
[----:B------:R-:W3:Y:S01]  /*56b0*/  SYNCS.PHASECHK.TRANS64.TRYWAIT P0, [UR21+0x90], R4 ;  /* 0x00009004ff0075a7 */ /* 0x000ee20008001115 */
[----:B------:R-:W-:Y:S04]  /*56c0*/  ELECT P1, URZ, PT ;  /* 0x0000000000ff782f */ /* 0x000fe80003820000 */
[----:B------:R-:W-:Y:S01]  /*56d0*/  PLOP3.LUT P1, PT, P2, P1, PT, 0xf2, 0x2f ;  /* 0x00000000002f781c */ /* 0x000fe20001723e72 */
[----:B------:R-:W-:Y:S01]  /*56e0*/  @!UPT UIADD3 URZ, UPT, UPT, URZ, URZ, URZ ;  /* 0x000000fffffff290 */ /* 0x000fe2000fffe0ff */
[----:B---3--:R-:W-:Y:S11]  /*56f0*/  @!P0 BRA `(.L_x_97) ;  /* 0x0000005400348947 */ /* 0x008ff60003800000 */
.L_x_189:
[----:B------:R-:W-:Y:S01]  /*5700*/  @!P1 IADD3 R2, P0, PT, R12, 0x980, RZ ;  /* 0x000009800c029810 */ /* 0x000fe20007f1e0ff */
[----:B------:R-:W-:Y:S01]  /*5710*/  VOTEU.ALL UP0, P1 ;  /* 0x0000000000ff7886 */ /* 0x000fe20000800000 */
[----:B------:R-:W-:Y:S01]  /*5720*/  UMOV UR6, 0x0 ;  /* 0x0000000000067882 */ /* 0x000fe20000000000 */
[----:B------:R-:W-:Y:S01]  /*5730*/  UMOV UR7, 0x10000000 ;  /* 0x1000000000077882 */ /* 0x000fe20000000000 */
[----:B------:R-:W-:Y:S01]  /*5740*/  @!P1 R2UR UR5, R2 ;  /* 0x00000000020592ca */ /* 0x000fe200000e0000 */
[----:B--2---:R-:W-:Y:S01]  /*5750*/  @!P1 IMAD.X R0, RZ, RZ, R13, P0 ;  /* 0x000000ffff009224 */ /* 0x004fe200000e060d */
[----:B------:R-:W-:Y:S01]  /*5760*/  @!UP0 UIADD3 UR32, UPT, UPT, UR21, 0x200, URZ ;  /* 0x0000020015208890 */ /* 0x000fe2000fffe0ff */
[----:B------:R-:W-:Y:S03]  /*5770*/  VOTEU.ALL UP0, P1 ;  /* 0x0000000000ff7886 */ /* 0x000fe60000800000 */
[----:B------:R-:W-:Y:S01]  /*5780*/  @!P1 R2UR UR4, R0 ;  /* 0x00000000000492ca */ /* 0x000fe200000e0000 */
[----:B------:R-:W-:Y:S06]  /*5790*/  @!P1 IMAD.MOV.U32 R0, RZ, RZ, 0x2000 ;  /* 0x00002000ff009424 */ /* 0x000fec00078e00ff */
[----:B------:R-:W-:Y:S06]  /*57a0*/  IMAD.U32 R6, RZ, RZ, UR5 ;  /* 0x00000005ff067e24 */ /* 0x000fec000f8e00ff */
[----:B------:R-:W-:Y:S01]  /*57b0*/  IMAD.U32 R7, RZ, RZ, UR4 ;  /* 0x00000004ff077e24 */ /* 0x000fe2000f8e00ff */
[----:B------:R-:W-:Y:S04]  /*57c0*/  @!P1 R2UR UR4, R6 ;  /* 0x00000000060492ca */ /* 0x000fe800000e0000 */
[----:B------:R-:W-:Y:S11]  /*57d0*/  @!P1 R2UR UR5, R7 ;  /* 0x00000000070592ca */ /* 0x000ff600000e0000 */
[----:B------:R-:W-:Y:S02]  /*57e0*/  @!UPT UIADD3 URZ, UPT, UPT, URZ, URZ, URZ ;  /* 0x000000fffffff290 */ /* 0x000fe4000fffe0ff */
[----:B------:R2:W-:Y:S01]  /*57f0*/  @!UP0 UTMALDG.3D [UR32], [UR4], desc[UR6] ;  /* 0x00000620040085b4 */ /* 0x0005e20008011000 */
[----:B------:R3:W-:Y:S01]  /*5800*/  @!P1 SYNCS.ARRIVE.TRANS64.RED.A0TR RZ, [UR21+0x70], R0 ;  /* 0x00007000ffff99a7 */ /* 0x0007e20008300415 */
[----:B--2---:R-:W-:Y:S09]  /*5810*/  UPRMT UR4, UR54, 0x654, UR33 ;  /* 0x0000065436047896 */ /* 0x004ff20008000021 */
[----:B------:R-:W-:Y:S01]  /*5820*/  SYNCS.ARRIVE.TRANS64.RED.A1T0 RZ, [UR4], RZ ;  /* 0x000000ffffff79a7 */ /* 0x000fe20008100404 */
[----:B------:R-:W2:Y:S02]  /*5830*/  SYNCS.PHASECHK.TRANS64.TRYWAIT P0, [UR21+0x98], R4 ;  /* 0x00009804ff0075a7 */ /* 0x000ea40008001115 */
[----:B--23--:R-:W-:Y:S05]  /*5840*/  @!P0 BRA `(.L_x_98) ;  /* 0x0000005000f88947 */ /* 0x00cfea0003800000 */
.L_x_191:
[----:B------:R-:W-:Y:S01]  /*5850*/  @!P1 IADD3 R2, P0, PT, R12, 0x980, RZ ;  /* 0x000009800c029810 */ /* 0x000fe20007f1e0ff */
[----:B------:R-:W-:Y:S01]  /*5860*/  VOTEU.ALL UP0, P1 ;  /* 0x0000000000ff7886 */ /* 0x000fe20000800000 */
[----:B------:R-:W-:Y:S01]  /*5870*/  UMOV UR6, 0x0 ;  /* 0x0000000000067882 */ /* 0x000fe20000000000 */
[----:B------:R-:W-:Y:S01]  /*5880*/  UMOV UR7, 0x10000000 ;  /* 0x1000000000077882 */ /* 0x000fe20000000000 */
[----:B------:R-:W-:Y:S01]  /*5890*/  @!P1 R2UR UR5, R2 ;  /* 0x00000000020592ca */ /* 0x000fe200000e0000 */
[----:B------:R-:W-:Y:S01]  /*58a0*/  @!P1 IMAD.X R0, RZ, RZ, R13, P0 ;  /* 0x000000ffff009224 */ /* 0x000fe200000e060d */
[----:B------:R-:W-:Y:S02]  /*58b0*/  @!UP0 UIADD3 UR26, UPT, UPT, UR34, 0x20, URZ ;  /* 0x00000020221a8890 */ /* 0x000fe4000fffe0ff */
[----:B------:R-:W-:Y:S02]  /*58c0*/  @!UP0 UIADD3 UR24, UPT, UPT, UR21, 0x2200, URZ ;  /* 0x0000220015188890 */ /* 0x000fe4000fffe0ff */
[----:B------:R-:W-:Y:S01]  /*58d0*/  @!P1 R2UR UR4, R0 ;  /* 0x00000000000492ca */ /* 0x000fe200000e0000 */
[----:B------:R-:W-:Y:S01]  /*58e0*/  VOTEU.ALL UP0, P1 ;  /* 0x0000000000ff7886 */ /* 0x000fe20000800000 */
[----:B------:R-:W-:Y:S01]  /*58f0*/  UMOV UR27, UR35 ;  /* 0x00000023001b7c82 */ /* 0x000fe20008000000 */
[----:B------:R-:W-:Y:S01]  /*5900*/  UMOV UR28, UR36 ;  /* 0x00000024001c7c82 */ /* 0x000fe20008000000 */
[----:B------:R-:W-:Y:S03]  /*5910*/  @!P1 IMAD.MOV.U32 R0, RZ, RZ, 0x2000 ;  /* 0x00002000ff009424 */ /* 0x000fe600078e00ff */
[----:B------:R-:W-:Y:S06]  /*5920*/  IMAD.U32 R6, RZ, RZ, UR5 ;  /* 0x00000005ff067e24 */ /* 0x000fec000f8e00ff */
[----:B------:R-:W-:Y:S01]  /*5930*/  IMAD.U32 R7, RZ, RZ, UR4 ;  /* 0x00000004ff077e24 */ /* 0x000fe2000f8e00ff */
[----:B------:R-:W-:Y:S04]  /*5940*/  @!P1 R2UR UR4, R6 ;  /* 0x00000000060492ca */ /* 0x000fe800000e0000 */
[----:B------:R-:W-:Y:S11]  /*5950*/  @!P1 R2UR UR5, R7 ;  /* 0x00000000070592ca */ /* 0x000ff600000e0000 */
[----:B------:R-:W-:Y:S02]  /*5960*/  @!UPT UIADD3 URZ, UPT, UPT, URZ, URZ, URZ ;  /* 0x000000fffffff290 */ /* 0x000fe4000fffe0ff */
[----:B------:R3:W-:Y:S01]  /*5970*/  @!UP0 UTMALDG.3D [UR24], [UR4], desc[UR6] ;  /* 0x00000618040085b4 */ /* 0x0007e20008011000 */
[----:B------:R4:W-:Y:S01]  /*5980*/  @!P1 SYNCS.ARRIVE.TRANS64.RED.A0TR RZ, [UR21+0x78], R0 ;  /* 0x00007800ffff99a7 */ /* 0x0009e20008300415 */
[----:B---3--:R-:W-:Y:S09]  /*5990*/  UPRMT UR4, UR54, 0x654, UR25 ;  /* 0x0000065436047896 */ /* 0x008ff20008000019 */
[----:B------:R-:W-:Y:S01]  /*59a0*/  SYNCS.ARRIVE.TRANS64.RED.A1T0 RZ, [UR4], RZ ;  /* 0x000000ffffff79a7 */ /* 0x000fe20008100404 */
[----:B------:R-:W3:Y:S02]  /*59b0*/  SYNCS.PHASECHK.TRANS64.TRYWAIT P0, [UR21+0xa0], R4 ;  /* 0x0000a004ff0075a7 */ /* 0x000ee40008001115 */
[----:B---34-:R-:W-:Y:S05]  /*59c0*/  @!P0 BRA `(.L_x_99) ;  /* 0x0000005000b08947 */ /* 0x018fea0003800000 */
.L_x_193:
[----:B------:R-:W-:Y:S01]  /*59d0*/  @!P1 IADD3 R2, P0, PT, R12, 0x980, RZ ;  /* 0x000009800c029810 */ /* 0x000fe20007f1e0ff */
[----:B------:R-:W-:Y:S01]  /*59e0*/  VOTEU.ALL UP0, P1 ;  /* 0x0000000000ff7886 */ /* 0x000fe20000800000 */
[----:B------:R-:W-:Y:S01]  /*59f0*/  UMOV UR6, 0x0 ;  /* 0x0000000000067882 */ /* 0x000fe20000000000 */
[----:B------:R-:W-:Y:S01]  /*5a00*/  UMOV UR7, 0x10000000 ;  /* 0x1000000000077882 */ /* 0x000fe20000000000 */
[----:B------:R-:W-:Y:S01]  /*5a10*/  @!P1 R2UR UR5, R2 ;  /* 0x00000000020592ca */ /* 0x000fe200000e0000 */
[----:B------:R-:W-:Y:S01]  /*5a20*/  @!P1 IMAD.X R0, RZ, RZ, R13, P0 ;  /* 0x000000ffff009224 */ /* 0x000fe200000e060d */
[----:B------:R-:W-:Y:S01]  /*5a30*/  @!UP0 UIADD3 UR18, UPT, UPT, UR34, 0x40, URZ ;  /* 0x0000004022128890 */ /* 0x000fe2000fffe0ff */
[----:B------:R-:W-:Y:S01]  /*5a40*/  VIADD R10, R10, 0x1 ;  /* 0x000000010a0a7836 */ /* 0x000fe20000000000 */
        /* <DEDUP_REMOVED lines=17> */
.L_x_195:
[----:B------:R-:W-:Y:S01]  /*5b60*/  @!P1 IADD3 R2, P0, PT, R12, 0x980, RZ ;  /* 0x000009800c029810 */ /* 0x000fe20007f1e0ff */
[----:B------:R-:W-:Y:S01]  /*5b70*/  VOTEU.ALL UP0, P1 ;  /* 0x0000000000ff7886 */ /* 0x000fe20000800000 */
[----:B------:R-:W-:Y:S01]  /*5b80*/  UMOV UR6, 0x0 ;  /* 0x0000000000067882 */ /* 0x000fe20000000000 */
[----:B------:R-:W-:Y:S01]  /*5b90*/  UMOV UR7, 0x10000000 ;  /* 0x1000000000077882 */ /* 0x000fe20000000000 */
[----:B------:R-:W-:Y:S01]  /*5ba0*/  @!P1 R2UR UR5, R2 ;  /* 0x00000000020592ca */ /* 0x000fe200000e0000 */
[----:B------:R-:W-:Y:S01]  /*5bb0*/  @!P1 IMAD.X R0, RZ, RZ, R13, P0 ;  /* 0x000000ffff009224 */ /* 0x000fe200000e060d */
[----:B------:R-:W-:Y:S01]  /*5bc0*/  @!UP0 UIADD3 UR10, UPT, UPT, UR34, 0x60, URZ ;  /* 0x00000060220a8890 */ /* 0x000fe2000fffe0ff */
[----:B------:R-:W-:Y:S01]  /*5bd0*/  R2UR UR16, R82 ;  /* 0x00000000521072ca */ /* 0x000fe200000e0000 */
[----:B------:R-:W-:Y:S01]  /*5be0*/  @!UP0 UIADD3 UR8, UPT, UPT, UR21, 0x6200, URZ ;  /* 0x0000620015088890 */ /* 0x000fe2000fffe0ff */
[----:B------:R-:W-:Y:S01]  /*5bf0*/  ISETP.NE.AND P0, PT, R10, 0x2, PT ;  /* 0x000000020a00780c */ /* 0x000fe20003f05270 */
[----:B------:R-:W-:Y:S01]  /*5c00*/  @!UP0 UIADD3 UR9, UPT, UPT, UR21, 0x88, URZ ;  /* 0x0000008815098890 */ /* 0x000fe2000fffe0ff */
[----:B------:R-:W-:Y:S01]  /*5c10*/  @!P1 R2UR UR4, R0 ;  /* 0x00000000000492ca */ /* 0x000fe200000e0000 */
[----:B------:R-:W-:Y:S01]  /*5c20*/  VOTEU.ALL UP0, P1 ;  /* 0x0000000000ff7886 */ /* 0x000fe20000800000 */
[----:B------:R-:W-:Y:S01]  /*5c30*/  UMOV UR11, UR35 ;  /* 0x00000023000b7c82 */ /* 0x000fe20008000000 */
[----:B------:R-:W-:Y:S01]  /*5c40*/  UMOV UR12, UR36 ;  /* 0x00000024000c7c82 */ /* 0x000fe20008000000 */
[----:B------:R-:W-:Y:S01]  /*5c50*/  SEL R0, RZ, 0x1, P0 ;  /* 0x00000001ff007807 */ /* 0x000fe20000000000 */
[----:B------:R-:W-:Y:S01]  /*5c60*/  UIADD3 UR28, UPT, UPT, UR14, UR63, URZ ;  /* 0x0000003f0e1c7290 */ /* 0x000fe2000fffe0ff */
[----:B--2---:R-:W-:Y:S01]  /*5c70*/  IMAD.U32 R4, RZ, RZ, UR5 ;  /* 0x00000005ff047e24 */ /* 0x004fe2000f8e00ff */
[----:B------:R-:W-:Y:S01]  /*5c80*/  LOP3.LUT R11, R11, 0x1, RZ, 0x3c, !PT ;  /* 0x000000010b0b7812 */ /* 0x000fe200078e3cff */
[----:B------:R-:W-:Y:S01]  /*5c90*/  UMOV UR36, UR29 ;  /* 0x0000001d00247c82 */ /* 0x000fe20008000000 */
[----:B------:R-:W-:Y:S01]  /*5ca0*/  LOP3.LUT R9, R9, R0, RZ, 0x3c, !PT ;  /* 0x0000000009097212 */ /* 0x000fe200078e3cff */
[----:B------:R-:W-:Y:S01]  /*5cb0*/  UPLOP3.LUT UP4, UPT, UPT, UPT, UPT, 0x80, 0x8 ;  /* 0x000000000008789c */ /* 0x000fe20003f8f070 */
[----:B------:R-:W-:Y:S02]  /*5cc0*/  SEL R10, R10, RZ, P0 ;  /* 0x000000ff0a0a7207 */ /* 0x000fe40000000000 */
[----:B------:R-:W-:Y:S01]  /*5cd0*/  IMAD.U32 R5, RZ, RZ, UR4 ;  /* 0x00000004ff057e24 */ /* 0x000fe2000f8e00ff */
[----:B------:R-:W-:Y:S04]  /*5ce0*/  @!P1 R2UR UR4, R4 ;  /* 0x00000000040492ca */ /* 0x000fe800000e0000 */
[----:B------:R-:W-:Y:S11]  /*5cf0*/  @!P1 R2UR UR5, R5 ;  /* 0x00000000050592ca */ /* 0x000ff600000e0000 */
[----:B------:R-:W-:Y:S02]  /*5d00*/  @!UPT UIADD3 URZ, UPT, UPT, URZ, URZ, URZ ;  /* 0x000000fffffff290 */ /* 0x000fe4000fffe0ff */
[----:B------:R2:W-:Y:S01]  /*5d10*/  @!UP0 UTMALDG.3D [UR8], [UR4], desc[UR6] ;  /* 0x00000608040085b4 */ /* 0x0005e20008011000 */
[----:B------:R3:W-:Y:S01]  /*5d20*/  @!P1 SYNCS.ARRIVE.TRANS64.RED.A0TR RZ, [UR21+0x88], R3 ;  /* 0x00008803ffff99a7 */ /* 0x0007e20008300415 */
[----:B------:R-:W-:Y:S01]  /*5d30*/  SYNCS.ARRIVE.TRANS64.RED.A1T0 RZ, [UR39], RZ ;  /* 0x000000ffffff79a7 */ /* 0x000fe20008100427 */
[----:B--2---:R-:W-:Y:S01]  /*5d40*/  UIADD3 UR12, UPT, UPT, UR13, UR16, URZ ;  /* 0x000000100d0c7290 */ /* 0x004fe2000fffe0ff */
[----:B------:R-:W-:Y:S11]  /*5d50*/  BRA.U UP2, `(.L_x_101) ;  /* 0xfffffff102507547 */ /* 0x000ff6000b83ffff */
[----:B---3--:R-:W-:-:S04]  /*5d60*/  SHF.L.U32 R3, R11, 0x1f, RZ ;  /* 0x0000001f0b037819 */ /* 0x008fc800000006ff */
[----:B------:R-:W2:Y:S02]  /*5d70*/  SYNCS.PHASECHK.TRANS64.TRYWAIT P0, [UR21+0x90], R3 ;  /* 0x00009003ff0075a7 */ /* 0x000ea40008001115 */
[----:B--2---:R-:W-:Y:S05]  /*5d80*/  @!P0 BRA `(.L_x_102) ;  /* 0x0000004c00f08947 */ /* 0x004fea0003800000 */
.L_x_197:
[----:B------:R-:W3:Y:S02]  /*5d90*/  SYNCS.PHASECHK.TRANS64.TRYWAIT P0, [UR21+0x98], R3 ;  /* 0x00009803ff0075a7 */ /* 0x000ee40008001115 */
[----:B---3--:R-:W-:Y:S05]  /*5da0*/  @!P0 BRA `(.L_x_103) ;  /* 0x0000005000008947 */ /* 0x008fea0003800000 */
.L_x_199:
[----:B------:R-:W3:Y:S02]  /*5db0*/  SYNCS.PHASECHK.TRANS64.TRYWAIT P0, [UR21+0xa0], R3 ;  /* 0x0000a003ff0075a7 */ /* 0x000ee40008001115 */
[----:B---3--:R-:W-:Y:S05]  /*5dc0*/  @!P0 BRA `(.L_x_104) ;  /* 0x0000005000108947 */ /* 0x008fea0003800000 */
.L_x_201:
[----:B--2---:R-:W-:-:S07]  /*5dd0*/  MOV R0, UR21 ;  /* 0x0000001500007c02 */ /* 0x004fce0008000f00 */
.L_x_105:
[----:B--2---:R-:W-:-:S04]  /*5de0*/  SHF.L.U32 R3, R11, 0x1f, RZ ;  /* 0x0000001f0b037819 */ /* 0x004fc800000006ff */
[----:B------:R2:W3:Y:S03]  /*5df0*/  SYNCS.PHASECHK.TRANS64.TRYWAIT P0, [R0+URZ+0xa8], R3 ;  /* 0x0000a803000075a7 */ /* 0x0004e600080011ff */
[----:B---3--:R-:W-:Y:S05]  /*5e00*/  @!P0 NANOSLEEP.SYNCS 0x989680 ;  /* 0x009896800000895d */ /* 0x008fea0003900000 */
[----:B------:R-:W3:Y:S02]  /*5e10*/  @!P0 SYNCS.PHASECHK.TRANS64 P0, [R0+URZ+0xa8], R3 ;  /* 0x0000a803000085a7 */ /* 0x000ee400080010ff */
[----:B-1-3--:R-:W-:Y:S05]  /*5e20*/  @P0 EXIT ;  /* 0x000000000000094d */ /* 0x00afea0003800000 */
[----:B------:R-:W-:Y:S05]  /*5e30*/  BRA `(.L_x_105) ;  /* 0xfffffffc00e87947 */ /* 0x000fea000383ffff */
.L_x_90:
[----:B------:R-:W-:-:S06]  /*5e40*/  UISETP.GE.AND UP0, UPT, UR20, 0x4, UPT ;  /* 0x000000041400788c */ /* 0x000fcc000bf06270 */
[----:B------:R-:W-:-:S13]  /*5e50*/  PLOP3.LUT P0, PT, PT, PT, UP0, 0x80, 0x8 ;  /* 0x000000000008781c */ /* 0x000fda0003f0f008 */
[----:B-1----:R-:W-:Y:S05]  /*5e60*/  @!P0 EXIT ;  /* 0x000000000000894d */ /* 0x002fea0003800000 */
[----:B------:R-:W-:Y:S01]  /*5e70*/  BAR.SYNC.DEFER_BLOCKING 0x6, 0xa0 ;  /* 0x0182800000007b1d */ /* 0x000fe20000010000 */
[C---:B------:R-:W-:Y:S01]  /*5e80*/  IMAD.SHL.U32 R2, R94.reuse, 0x20, RZ ;  /* 0x000000205e027824 */ /* 0x040fe200078e00ff */
[C---:B------:R-:W-:Y:S01]  /*5e90*/  SHF.L.U32 R37, R94.reuse, 0x10, RZ ;  /* 0x000000105e257819 */ /* 0x040fe200000006ff */
[C---:B------:R-:W-:Y:S01]  /*5ea0*/  IMAD.SHL.U32 R93, R94.reuse, 0x4, RZ ;  /* 0x000000045e5d7824 */ /* 0x040fe200078e00ff */
[----:B------:R-:W-:Y:S01]  /*5eb0*/  LOP3.LUT R95, R94, 0x60, RZ, 0xc0, !PT ;  /* 0x000000605e5f7812 */ /* 0x000fe200078ec0ff */
[----:B------:R-:W-:Y:S01]  /*5ec0*/  HFMA2 R86, -RZ, RZ, 0, 0 ;  /* 0x00000000ff567431 */ /* 0x000fe200000001ff */
[----:B------:R-:W-:Y:S02]  /*5ed0*/  UMOV UR44, 0x400 ;  /* 0x00000400002c7882 */ /* 0x000fe40000000000 */
[----:B------:R-:W1:Y:S01]  /*5ee0*/  LDC.64 R78, c[0x0][0xcb0] ;  /* 0x00032c00ff4e7b82 */ /* 0x000e620000000a00 */
[----:B------:R-:W-:Y:S01]  /*5ef0*/  ULEA UR44, UR54, UR44, 0x18 ;  /* 0x0000002c362c7291 */ /* 0x000fe2000f8ec0ff */
[----:B------:R-:W-:Y:S01]  /*5f00*/  LOP3.LUT R6, R2, 0xc0, RZ, 0xc0, !PT ;  /* 0x000000c002067812 */ /* 0x000fe200078ec0ff */
[----:B------:R-:W2:Y:S01]  /*5f10*/  LDCU.64 UR6, c[0x0][0xc90] ;  /* 0x00019200ff0677ac */ /* 0x000ea20008000a00 */
[----:B------:R-:W-:Y:S01]  /*5f20*/  LOP3.LUT R92, R94, 0x2, RZ, 0xc0, !PT ;  /* 0x000000025e5c7812 */ /* 0x000fe200078ec0ff */
[----:B------:R-:W-:Y:S01]  /*5f30*/  IMAD.MOV.U32 R90, RZ, RZ, 0x1 ;  /* 0x00000001ff5a7424 */ /* 0x000fe200078e00ff */
[----:B------:R-:W-:Y:S01]  /*5f40*/  LOP3.LUT R93, R6, 0x18, R93, 0xf8, !PT ;  /* 0x00000018065d7812 */ /* 0x000fe200078ef85d */
[----:B------:R-:W-:Y:S01]  /*5f50*/  UIADD3 UR4, UPT, UPT, UR44, 0x200, URZ ;  /* 0x000002002c047890 */ /* 0x000fe2000fffe0ff */
[----:B------:R-:W3:Y:S01]  /*5f60*/  LDC.64 R76, c[0x0][0xca8] ;  /* 0x00032a00ff4c7b82 */ /* 0x000ee20000000a00 */
[----:B------:R-:W-:Y:S01]  /*5f70*/  LOP3.LUT R37, R37, 0x600000, RZ, 0xc0, !PT ;  /* 0x0060000025257812 */ /* 0x000fe200078ec0ff */
[----:B------:R-:W-:Y:S01]  /*5f80*/  IMAD.MOV.U32 R36, RZ, RZ, RZ ;  /* 0x000000ffff247224 */ /* 0x000fe200078e00ff */
[----:B------:R-:W-:-:S02]  /*5f90*/  LOP3.LUT R93, R93, 0xf20, R2, 0xf8, !PT ;  /* 0x00000f205d5d7812 */ /* 0x000fc400078ef802 */
[----:B------:R-:W-:Y:S01]  /*5fa0*/  CS2R R88, SRZ ;  /* 0x0000000000587805 */ /* 0x000fe2000001ff00 */
[----:B------:R-:W-:Y:S01]  /*5fb0*/  IMAD.U32 R84, RZ, RZ, UR4 ;  /* 0x00000004ff547e24 */ /* 0x000fe2000f8e00ff */
[----:B------:R-:W-:Y:S01]  /*5fc0*/  LOP3.LUT R94, R94, 0x4, RZ, 0xc0, !PT ;  /* 0x000000045e5e7812 */ /* 0x000fe200078ec0ff */
[----:B------:R-:W4:Y:S01]  /*5fd0*/  LDCU UR60, c[0x0][0x370] ;  /* 0x00006e00ff3c77ac */ /* 0x000f220008000800 */
[----:B------:R-:W4:Y:S02]  /*5fe0*/  LDS R0, [UR44+0x150] ;  /* 0x0001502cff007984 */ /* 0x000f240008000800 */
[----:B------:R-:W-:Y:S01]  /*5ff0*/  LEA R93, R93, R84, 0x1 ;  /* 0x000000545d5d7211 */ /* 0x000fe200078e08ff */
[----:B------:R-:W1:Y:S01]  /*6000*/  LDCU UR43, c[0x0][0xf0c] ;  /* 0x0001e180ff2b77ac */ /* 0x000e620008000800 */
[----:B--2---:R-:W-:Y:S01]  /*6010*/  IMAD.U32 R97, RZ, RZ, UR6 ;  /* 0x00000006ff617e24 */ /* 0x004fe2000f8e00ff */
[----:B------:R-:W-:Y:S02]  /*6020*/  MOV R96, UR7 ;  /* 0x0000000700607c02 */ /* 0x000fe40008000f00 */
[--C-:B------:R-:W-:Y:S01]  /*6030*/  IMAD R92, R92, -0x10, R93.reuse ;  /* 0xfffffff05c5c7824 */ /* 0x100fe200078e025d */
[----:B------:R-:W2:Y:S01]  /*6040*/  LDCU UR39, c[0x0][0xf30] ;  /* 0x0001e600ff2777ac */ /* 0x000ea20008000800 */
[----:B------:R-:W-:Y:S01]  /*6050*/  IMAD R91, R94, -0x10, R93 ;  /* 0xfffffff05e5b7824 */ /* 0x000fe200078e025d */
[----:B------:R-:W1:Y:S01]  /*6060*/  LDCU.64 UR52, c[0x0][0xc88] ;  /* 0x00019100ff3477ac */ /* 0x000e620008000a00 */
[----:B------:R-:W1:Y:S01]  /*6070*/  LDCU.64 UR40, c[0x0][0xf28] ;  /* 0x0001e500ff2877ac */ /* 0x000e620008000a00 */
[----:B------:R-:W1:Y:S01]  /*6080*/  LDCU.128 UR56, c[0x0][0xf10] ;  /* 0x0001e200ff3877ac */ /* 0x000e620008000c00 */
[----:B------:R-:W1:Y:S01]  /*6090*/  LDCU UR55, c[0x0][0x374] ;  /* 0x00006e80ff3777ac */ /* 0x000e620008000800 */
[----:B------:R-:W-:Y:S01]  /*60a0*/  UMOV UR47, URZ ;  /* 0x000000ff002f7c82 */ /* 0x000fe20008000000 */
[----:B------:R-:W-:Y:S01]  /*60b0*/  UMOV UR46, URZ ;  /* 0x000000ff002e7c82 */ /* 0x000fe20008000000 */
[----:B-1234-:R-:W-:-:S07]  /*60c0*/  IMAD.IADD R37, R0, 0x1, R37 ;  /* 0x0000000100257824 */ /* 0x01efce00078e0225 */
.L_x_149:
[----:B------:R-:W-:Y:S02]  /*60d0*/  LEA R3, R86, UR44, 0x3 ;  /* 0x0000002c56037c11 */ /* 0x000fe4000f8e18ff */
[----:B------:R-:W-:Y:S02]  /*60e0*/  SHF.L.U32 R0, R88, 0x1f, RZ ;  /* 0x0000001f58007819 */ /* 0x000fe400000006ff */
[----:B------:R-:W-:Y:S02]  /*60f0*/  LEA R5, R86, UR44, 0x4 ;  /* 0x0000002c56057c11 */ /* 0x000fe4000f8e20ff */
[----:B-1----:R-:W1:Y:S02]  /*6100*/  SYNCS.PHASECHK.TRANS64.TRYWAIT P0, [R3+URZ+0xc0], R0 ;  /* 0x0000c000030075a7 */ /* 0x002e6400080011ff */
[----:B-12---:R-:W-:Y:S05]  /*6110*/  @!P0 BRA `(.L_x_106) ;  /* 0x0000004c00548947 */ /* 0x006fea0003800000 */
.L_x_202:
[----:B------:R-:W2:Y:S01]  /*6120*/  LDS.128 R4, [R5+0x130] ;  /* 0x0001300005047984 */ /* 0x000ea20000000c00 */
        /* <DEDUP_REMOVED lines=10> */
[----:B------:R-:W-:Y:S01]  /*61d0*/  PLOP3.LUT P0, PT, PT, PT, UP1, 0x80, 0x8 ;  /* 0x000000000008781c */ /* 0x000fe20003f0f018 */
[----:B------:R-:W-:Y:S11]  /*61e0*/  UP2UR UR62, UPR, URZ, 0x2 ;  /* 0x00000002ff3e7883 */ /* 0x000ff60008000000 */
[----:B------:R-:W-:Y:S01]  /*61f0*/  @!UPT UIADD3 URZ, UPT, UPT, URZ, URZ, URZ ;  /* 0x000000fffffff290 */ /* 0x000fe2000fffe0ff */
[----:B-1----:R-:W-:Y:S02]  /*6200*/  @P0 SHF.R.U32.HI R0, RZ, 0x10, R5 ;  /* 0x00000010ff000819 */ /* 0x002fe40000011605 */
        /* <DEDUP_REMOVED lines=12> */
[----:B------:R-:W2:Y:S01]  /*62d0*/  LDCU UR13, c[0x0][0xf20] ;  /* 0x0001e400ff0d77ac */ /* 0x000ea20008000800 */
[----:B------:R-:W-:Y:S02]  /*62e0*/  UIMAD.WIDE.U32 UR4, UR55, UR59, URZ ;  /* 0x0000003b370472a5 */ /* 0x000fe4000f8e00ff */
[----:B------:R-:W-:Y:S02]  /*62f0*/  UIMAD.WIDE.U32 UR6, UR60, UR56, URZ ;  /* 0x000000383c0672a5 */ /* 0x000fe4000f8e00ff */
[----:B------:R-:W-:Y:S02]  /*6300*/  UISETP.NE.AND UP0, UPT, UR58, 0x1, UPT ;  /* 0x000000013a00788c */ /* 0x000fe4000bf05270 */
[----:B------:R-:W-:Y:S02]  /*6310*/  UIMAD.WIDE.U32 UR8, UR37, UR59, URZ ;  /* 0x0000003b250872a5 */ /* 0x000fe4000f8e00ff */
[----:B------:R-:W-:Y:S02]  /*6320*/  UIMAD.WIDE.U32 UR10, UR38, UR56, URZ ;  /* 0x00000038260a72a5 */ /* 0x000fe4000f8e00ff */
[----:B------:R-:W-:Y:S02]  /*6330*/  UISETP.NE.AND UP1, UPT, UR43, 0x1, UPT ;  /* 0x000000012b00788c */ /* 0x000fe4000bf25270 */
[----:B------:R-:W-:Y:S01]  /*6340*/  UISETP.NE.AND UP2, UPT, UR42, 0x1, UPT ;  /* 0x000000012a00788c */ /* 0x000fe2000bf45270 */
[----:B------:R-:W-:Y:S02]  /*6350*/  UMOV UR4, UR5 ;  /* 0x0000000500047c82 */ /* 0x000fe40008000000 */
[----:B--2---:R-:W-:Y:S03]  /*6360*/  USHF.R.U32.HI UR5, URZ, UR13, UR4 ;  /* 0x0000000dff057299 */ /* 0x004fe60008011604 */
[----:B------:R-:W-:Y:S02]  /*6370*/  UMOV UR4, UR7 ;  /* 0x0000000700047c82 */ /* 0x000fe40008000000 */
[----:B------:R-:W-:Y:S02]  /*6380*/  USHF.R.U32.HI UR7, URZ, UR57, UR4 ;  /* 0x00000039ff077299 */ /* 0x000fe40008011604 */
[----:B------:R-:W-:Y:S02]  /*6390*/  USEL UR4, UR55, UR5, !UP0 ;  /* 0x0000000537047287 */ /* 0x000fe4000c000000 */
[----:B------:R-:W-:Y:S01]  /*63a0*/  USEL UR7, UR60, UR7, !UP1 ;  /* 0x000000073c077287 */ /* 0x000fe2000c800000 */
[----:B------:R-:W-:Y:S01]  /*63b0*/  UMOV UR5, UR9 ;  /* 0x0000000900057c82 */ /* 0x000fe20008000000 */
[----:B------:R-:W-:Y:S02]  /*63c0*/  UIMAD.WIDE.U32 UR8, UR4, UR40, URZ ;  /* 0x00000028040872a5 */ /* 0x000fe4000f8e00ff */
[----:B------:R-:W-:Y:S03]  /*63d0*/  USHF.R.U32.HI UR6, URZ, UR13, UR5 ;  /* 0x0000000dff067299 */ /* 0x000fe60008011605 */
[----:B------:R-:W-:Y:S01]  /*63e0*/  UMOV UR5, UR11 ;  /* 0x0000000b00057c82 */ /* 0x000fe20008000000 */
[----:B------:R-:W-:Y:S02]  /*63f0*/  UIMAD.WIDE.U32 UR10, UR7, UR40, URZ ;  /* 0x00000028070a72a5 */ /* 0x000fe4000f8e00ff */
[----:B------:R-:W-:Y:S02]  /*6400*/  USHF.R.U32.HI UR13, URZ, UR57, UR5 ;  /* 0x00000039ff0d7299 */ /* 0x000fe40008011605 */
[----:B------:R-:W-:Y:S01]  /*6410*/  USEL UR6, UR37, UR6, !UP0 ;  /* 0x0000000625067287 */ /* 0x000fe2000c000000 */
[----:B------:R-:W-:Y:S02]  /*6420*/  UMOV UR5, UR9 ;  /* 0x0000000900057c82 */ /* 0x000fe40008000000 */
[----:B------:R-:W-:Y:S01]  /*6430*/  UMOV UR10, UR11 ;  /* 0x0000000b000a7c82 */ /* 0x000fe20008000000 */
[----:B------:R-:W-:Y:S02]  /*6440*/  @UP2 USHF.R.U32.HI UR4, URZ, UR41, UR5 ;  /* 0x00000029ff042299 */ /* 0x000fe40008011605 */
[----:B------:R-:W-:Y:S02]  /*6450*/  @UP2 USHF.R.U32.HI UR7, URZ, UR41, UR10 ;  /* 0x00000029ff072299 */ /* 0x000fe4000801160a */
[----:B------:R-:W-:Y:S02]  /*6460*/  UIMAD UR4, UR42, UR4, URZ ;  /* 0x000000042a0472a4 */ /* 0x000fe4000f8e02ff */
[----:B------:R-:W-:Y:S02]  /*6470*/  UIMAD.WIDE.U32 UR10, UR6, UR40, URZ ;  /* 0x00000028060a72a5 */ /* 0x000fe4000f8e00ff */
[----:B------:R-:W-:Y:S02]  /*6480*/  USEL UR5, UR38, UR13, !UP1 ;  /* 0x0000000d26057287 */ /* 0x000fe4000c800000 */
[----:B------:R-:W-:Y:S02]  /*6490*/  UIMAD UR8, UR42, UR7, URZ ;  /* 0x000000072a0872a4 */ /* 0x000fe4000f8e02ff */
[----:B------:R-:W-:Y:S03]  /*64a0*/  UISETP.GE.AND UP0, UPT, UR6, UR4, UPT ;  /* 0x000000040600728c */ /* 0x000fe6000bf06270 */
[----:B------:R-:W-:Y:S01]  /*64b0*/  UMOV UR4, UR11 ;  /* 0x0000000b00047c82 */ /* 0x000fe20008000000 */
[----:B------:R-:W-:Y:S02]  /*64c0*/  UISETP.GE.OR UP0, UPT, UR5, UR8, UP0 ;  /* 0x000000080500728c */ /* 0x000fe40008706670 */
[----:B------:R-:W-:Y:S02]  /*64d0*/  USHF.R.U32.HI UR4, URZ, UR41, UR4 ;  /* 0x00000029ff047299 */ /* 0x000fe40008011604 */
[----:B------:R-:W-:Y:S02]  /*64e0*/  UIMAD.WIDE.U32 UR8, UR5, UR40, URZ ;  /* 0x00000028050872a5 */ /* 0x000fe4000f8e00ff */
[----:B------:R-:W-:Y:S02]  /*64f0*/  USEL UR11, UR6, UR4, !UP2 ;  /* 0x00000004060b7287 */ /* 0x000fe4000d000000 */
[----:B------:R-:W-:Y:S02]  /*6500*/  UIADD3 UR8, UPT, UPT, -UR5, URZ, URZ ;  /* 0x000000ff05087290 */ /* 0x000fe4000fffe1ff */
[----:B------:R-:W-:Y:S01]  /*6510*/  UIADD3 UR10, UPT, UPT, -UR11, URZ, URZ ;  /* 0x000000ff0b0a7290 */ /* 0x000fe2000fffe1ff */
[----:B------:R-:W-:Y:S01]  /*6520*/  @!UP0 UMOV UR4, UR9 ;  /* 0x0000000900048c82 */ /* 0x000fe20008000000 */
[----:B------:R-:W-:Y:S02]  /*6530*/  UIADD3 UR9, UPT, UPT, -UR6, URZ, URZ ;  /* 0x000000ff06097290 */ /* 0x000fe4000fffe1ff */
[----:B------:R-:W-:Y:S02]  /*6540*/  @!UP0 USHF.R.U32.HI UR4, URZ, UR41, UR4 ;  /* 0x00000029ff048299 */ /* 0x000fe40008011604 */
[----:B------:R-:W-:Y:S02]  /*6550*/  UIMAD UR10, UR42, UR10, UR6 ;  /* 0x0000000a2a0a72a4 */ /* 0x000fe4000f8e0206 */
[----:B------:R-:W-:Y:S04]  /*6560*/  @!UP0 USEL UR4, UR5, UR4, !UP2 ;  /* 0x0000000405048287 */ /* 0x000fe8000d000000 */
[----:B------:R-:W-:Y:S02]  /*6570*/  @!UP0 UIMAD UR10, UR7, UR10, UR4 ;  /* 0x0000000a070a82a4 */ /* 0x000fe4000f8e0204 */
[----:B------:R-:W-:Y:S02]  /*6580*/  @!UP0 UIADD3 UR11, UPT, UPT, UR11, -UR4, URZ ;  /* 0x800000040b0b8290 */ /* 0x000fe4000fffe0ff */
[----:B------:R-:W-:Y:S02]  /*6590*/  UIMAD UR7, UR43, UR8, UR38 ;  /* 0x000000082b0772a4 */ /* 0x000fe4000f8e0226 */
[----:B------:R-:W-:Y:S02]  /*65a0*/  @!UP0 UIMAD UR6, UR11, UR42, UR5 ;  /* 0x0000002a0b0682a4 */ /* 0x000fe4000f8e0205 */
[----:B------:R-:W-:Y:S01]  /*65b0*/  UIMAD UR4, UR58, UR9, UR37 ;  /* 0x000000093a0472a4 */ /* 0x000fe2000f8e0225 */
[----:B------:R-:W-:Y:S02]  /*65c0*/  @!UP0 UMOV UR5, UR10 ;  /* 0x0000000a00058c82 */ /* 0x000fe40008000000 */
[----:B------:R-:W-:Y:S02]  /*65d0*/  UIMAD UR38, UR5, UR43, UR7 ;  /* 0x0000002b052672a4 */ /* 0x000fe4000f8e0207 */
[----:B------:R-:W-:Y:S11]  /*65e0*/  UIMAD UR37, UR6, UR58, UR4 ;  /* 0x0000003a062572a4 */ /* 0x000ff6000f8e0204 */
[----:B------:R-:W-:Y:S01]  /*65f0*/  @!UPT UIADD3 URZ, UPT, UPT, URZ, URZ, URZ ;  /* 0x000000fffffff290 */ /* 0x000fe2000fffe0ff */
.L_x_107:
[----:B------:R-:W-:Y:S01]  /*6600*/  UISETP.NE.AND UP0, UPT, UR39, 0x1, UPT ;  /* 0x000000012700788c */ /* 0x000fe2000bf05270 */
[----:B------:R-:W-:Y:S01]  /*6610*/  LOP3.LUT P0, RZ, R84, 0x1b0, RZ, 0xc0, !PT ;  /* 0x000001b054ff7812 */ /* 0x000fe2000780c0ff */
[----:B------:R-:W-:Y:S01]  /*6620*/  USHF.L.U32 UR49, UR12, 0x7, URZ ;  /* 0x000000070c317899 */ /* 0x000fe200080006ff */
[----:B------:R-:W-:Y:S01]  /*6630*/  BSSY.RECONVERGENT B6, `(.L_x_108) ;  /* 0x0000034000067945 */ /* 0x000fe20003800200 */
[----:B------:R-:W-:Y:S01]  /*6640*/  USHF.L.U32 UR50, UR28, 0x7, URZ ;  /* 0x000000071c327899 */ /* 0x000fe200080006ff */
[----:B------:R-:W-:Y:S06]  /*6650*/  IADD3 R86, PT, PT, R86, 0x1, RZ ;  /* 0x0000000156567810 */ /* 0x000fec0007ffe0ff */
[----:B------:R-:W2:Y:S01]  /*6660*/  @!UP0 LDCU.128 UR16, c[0x0][0xf10] ;  /* 0x0001e200ff1087ac */ /* 0x000ea20008000c00 */
[----:B------:R-:W3:Y:S01]  /*6670*/  @!UP0 LDCU UR5, c[0x0][0xf0c] ;  /* 0x0001e180ff0587ac */ /* 0x000ee20008000800 */
[----:B------:R-:W4:Y:S01]  /*6680*/  @!UP0 LDCU UR10, c[0x0][0xf20] ;  /* 0x0001e400ff0a87ac */ /* 0x000f220008000800 */
[----:B--2---:R-:W-:Y:S02]  /*6690*/  UIMAD.WIDE.U32 UR8, UR38, UR16, URZ ;  /* 0x00000010260872a5 */ /* 0x004fe4000f8e00ff */
[----:B------:R-:W-:Y:S02]  /*66a0*/  UIMAD.WIDE.U32 UR6, UR37, UR19, URZ ;  /* 0x00000013250672a5 */ /* 0x000fe4000f8e00ff */
[----:B------:R-:W-:Y:S03]  /*66b0*/  @!UP0 UISETP.NE.AND UP1, UPT, UR18, 0x1, UPT ;  /* 0x000000011200888c */ /* 0x000fe6000bf25270 */
[----:B------:R-:W-:Y:S01]  /*66c0*/  @!UP0 UMOV UR4, UR9 ;  /* 0x0000000900048c82 */ /* 0x000fe20008000000 */
[----:B---3--:R-:W-:Y:S02]  /*66d0*/  @!UP0 UISETP.NE.AND UP2, UPT, UR5, 0x1, UPT ;  /* 0x000000010500888c */ /* 0x008fe4000bf45270 */
[----:B------:R-:W-:Y:S01]  /*66e0*/  @!UP0 USHF.R.U32.HI UR4, URZ, UR17, UR4 ;  /* 0x00000011ff048299 */ /* 0x000fe20008011604 */
[----:B------:R-:W-:Y:S02]  /*66f0*/  @!UP0 UMOV UR6, UR7 ;  /* 0x0000000700068c82 */ /* 0x000fe40008000000 */
[----:B----4-:R-:W-:Y:S02]  /*6700*/  @!UP0 USHF.R.U32.HI UR6, URZ, UR10, UR6 ;  /* 0x0000000aff068299 */ /* 0x010fe40008011606 */
[----:B------:R-:W-:Y:S02]  /*6710*/  @!UP0 USEL UR7, UR38, UR4, !UP2 ;  /* 0x0000000426078287 */ /* 0x000fe4000d000000 */
[----:B------:R-:W-:Y:S04]  /*6720*/  @!UP0 USEL UR6, UR37, UR6, !UP1 ;  /* 0x0000000625068287 */ /* 0x000fe8000c800000 */
[----:B------:R-:W-:Y:S02]  /*6730*/  @!UP0 UIADD3 UR4, UPT, UPT, -UR7, UR6, URZ ;  /* 0x0000000607048290 */ /* 0x000fe4000fffe1ff */
[----:B------:R-:W-:Y:S02]  /*6740*/  @!UP0 UIADD3 UR6, UPT, UPT, UR7, -UR6, URZ ;  /* 0x8000000607068290 */ /* 0x000fe4000fffe0ff */
[----:B------:R-:W-:Y:S02]  /*6750*/  @!UP0 UIMAD UR38, UR4, UR5, UR38 ;  /* 0x00000005042682a4 */ /* 0x000fe4000f8e0226 */
[----:B------:R-:W-:Y:S01]  /*6760*/  @!UP0 UIMAD UR37, UR6, UR18, UR37 ;  /* 0x00000012062582a4 */ /* 0x000fe2000f8e0225 */
[----:B------:R-:W-:Y:S11]  /*6770*/  @!P0 BRA `(.L_x_109) ;  /* 0x00000000007c8947 */ /* 0x000ff60003800000 */
[----:B------:R-:W2:Y:S01]  /*6780*/  LDCU.64 UR8, c[0x4][0x80] ;  /* 0x01001000ff0877ac */ /* 0x000ea20008000a00 */
[----:B------:R-:W-:Y:S01]  /*6790*/  MOV R2, 0x0 ;  /* 0x0000000000027802 */ /* 0x000fe20000000f00 */
[----:B------:R-:W-:Y:S02]  /*67a0*/  HFMA2 R12, -RZ, RZ, 0, 5.9604644775390625e-08 ;  /* 0x00000001ff0c7431 */ /* 0x000fe400000001ff */
[----:B------:R-:W-:Y:S01]  /*67b0*/  IMAD.MOV.U32 R8, RZ, RZ, 0x70 ;  /* 0x00000070ff087424 */ /* 0x000fe200078e00ff */
[----:B------:R3:W4:Y:S01]  /*67c0*/  LDC.64 R14, c[0x4][R2] ;  /* 0x01000000020e7b82 */ /* 0x0007220000000a00 */
[----:B------:R-:W1:Y:S01]  /*67d0*/  LDCU.64 UR6, c[0x4][0x88] ;  /* 0x01001100ff0677ac */ /* 0x000e620008000a00 */
[----:B------:R-:W-:Y:S01]  /*67e0*/  IMAD.MOV.U32 R13, RZ, RZ, RZ ;  /* 0x000000ffff0d7224 */ /* 0x000fe200078e00ff */
[----:B------:R-:W1:Y:S01]  /*67f0*/  LDCU.64 UR4, c[0x4][0x8] ;  /* 0x01000100ff0477ac */ /* 0x000e620008000a00 */
[----:B--2---:R-:W-:Y:S01]  /*6800*/  MOV R5, UR9 ;  /* 0x0000000900057c02 */ /* 0x004fe20008000f00 */
[----:B------:R-:W-:Y:S01]  /*6810*/  IMAD.U32 R4, RZ, RZ, UR8 ;  /* 0x00000008ff047e24 */ /* 0x000fe2000f8e00ff */
[----:B-1----:R-:W-:Y:S01]  /*6820*/  MOV R7, UR7 ;  /* 0x0000000700077c02 */ /* 0x002fe20008000f00 */
[----:B------:R-:W-:Y:S01]  /*6830*/  IMAD.U32 R6, RZ, RZ, UR6 ;  /* 0x00000006ff067e24 */ /* 0x000fe2000f8e00ff */
[----:B------:R-:W-:Y:S01]  /*6840*/  MOV R11, UR5 ;  /* 0x00000005000b7c02 */ /* 0x000fe20008000f00 */
[----:B------:R-:W-:Y:S02]  /*6850*/  IMAD.U32 R10, RZ, RZ, UR4 ;  /* 0x00000004ff0a7e24 */ /* 0x000fe4000f8e00ff */
[----:B------:R-:W-:Y:S07]  /*6860*/  LEPC R20, `(.L_x_110) ;  /* 0x000000001014794e */ /* 0x000fee0000000000 */
[----:B---345:R-:W-:Y:S05]  /*6870*/  CALL.ABS.NOINC R14 ;  /* 0x000000000e007343 */ /* 0x038fea0003c00000 */
.L_x_110:
[----:B------:R-:W1:Y:S01]  /*6880*/  LDCU.64 UR8, c[0x4][0x80] ;  /* 0x01001000ff0877ac */ /* 0x000e620008000a00 */
[----:B------:R-:W2:Y:S01]  /*6890*/  LDC.64 R2, c[0x4][R2] ;  /* 0x0100000002027b82 */ /* 0x000ea20000000a00 */
[----:B------:R-:W-:Y:S02]  /*68a0*/  HFMA2 R12, -RZ, RZ, 0, 5.9604644775390625e-08 ;  /* 0x00000001ff0c7431 */ /* 0x000fe400000001ff */
[----:B------:R-:W-:Y:S02]  /*68b0*/  IMAD.MOV.U32 R8, RZ, RZ, 0x70 ;  /* 0x00000070ff087424 */ /* 0x000fe400078e00ff */
[----:B------:R-:W-:Y:S01]  /*68c0*/  IMAD.MOV.U32 R13, RZ, RZ, RZ ;  /* 0x000000ffff0d7224 */ /* 0x000fe200078e00ff */
[----:B------:R-:W3:Y:S01]  /*68d0*/  LDCU.64 UR6, c[0x4][0x88] ;  /* 0x01001100ff0677ac */ /* 0x000ee20008000a00 */
[----:B------:R-:W4:Y:S01]  /*68e0*/  LDCU.64 UR4, c[0x4][0x8] ;  /* 0x01000100ff0477ac */ /* 0x000f220008000a00 */
[----:B-1----:R-:W-:Y:S02]  /*68f0*/  MOV R4, UR8 ;  /* 0x0000000800047c02 */ /* 0x002fe40008000f00 */
[----:B------:R-:W-:Y:S02]  /*6900*/  MOV R5, UR9 ;  /* 0x0000000900057c02 */ /* 0x000fe40008000f00 */
[----:B---3--:R-:W-:Y:S01]  /*6910*/  MOV R7, UR7 ;  /* 0x0000000700077c02 */ /* 0x008fe20008000f00 */
[----:B------:R-:W-:Y:S01]  /*6920*/  IMAD.U32 R6, RZ, RZ, UR6 ;  /* 0x00000006ff067e24 */ /* 0x000fe2000f8e00ff */
[----:B----4-:R-:W-:Y:S01]  /*6930*/  MOV R11, UR5 ;  /* 0x00000005000b7c02 */ /* 0x010fe20008000f00 */
[----:B------:R-:W-:Y:S02]  /*6940*/  IMAD.U32 R10, RZ, RZ, UR4 ;  /* 0x00000004ff0a7e24 */ /* 0x000fe4000f8e00ff */
[----:B------:R-:W-:Y:S07]  /*6950*/  LEPC R20, `(.L_x_109) ;  /* 0x000000001014794e */ /* 0x000fee0000000000 */
[----:B--2---:R-:W-:Y:S05]  /*6960*/  CALL.ABS.NOINC R2 ;  /* 0x0000000002007343 */ /* 0x004fea0003c00000 */
.L_x_109:
[----:B------:R-:W-:Y:S05]  /*6970*/  BSYNC.RECONVERGENT B6 ;  /* 0x0000000000067941 */ /* 0x000fea0003800200 */
.L_x_108:
[----:B------:R-:W-:Y:S02]  /*6980*/  R2UR UR6, R83 ;  /* 0x00000000530672ca */ /* 0x000fe400000e0000 */
[----:B------:R-:W-:Y:S02]  /*6990*/  R2UR UR5, R97 ;  /* 0x00000000610572ca */ /* 0x000fe400000e0000 */
[----:B------:R-:W-:Y:S02]  /*69a0*/  R2UR UR4, R96 ;  /* 0x00000000600472ca */ /* 0x000fe400000e0000 */
[----:B------:R-:W-:Y:S02]  /*69b0*/  ISETP.NE.U32.AND P4, PT, R78, RZ, PT ;  /* 0x000000ff4e00720c */ /* 0x000fe40003f85070 */
[----:B------:R-:W-:Y:S02]  /*69c0*/  ISETP.NE.U32.AND P2, PT, RZ, UR52, PT ;  /* 0x00000034ff007c0c */ /* 0x000fe4000bf45070 */
[----:B------:R-:W-:Y:S02]  /*69d0*/  ISETP.NE.AND.EX P4, PT, R79, RZ, PT, P4 ;  /* 0x000000ff4f00720c */ /* 0x000fe40003f85340 */
[----:B------:R-:W-:Y:S01]  /*69e0*/  ISETP.NE.AND.EX P2, PT, RZ, UR53, PT, P2 ;  /* 0x00000035ff007c0c */ /* 0x000fe2000bf45320 */
[----:B------:R-:W-:Y:S02]  /*69f0*/  UISETP.NE.AND UP2, UPT, UR6, URZ, UPT ;  /* 0x000000ff0600728c */ /* 0x000fe4000bf45270 */
[----:B------:R-:W-:Y:S04]  /*6a00*/  UISETP.NE.U32.AND UP0, UPT, UR5, URZ, UPT ;  /* 0x000000ff0500728c */ /* 0x000fe8000bf05070 */
[----:B------:R-:W-:Y:S01]  /*6a10*/  UISETP.NE.AND.EX UP1, UPT, UR4, URZ, UPT, UP0 ;  /* 0x000000ff0400728c */ /* 0x000fe2000bf25300 */
[----:B------:R-:W-:Y:S01]  /*6a20*/  PLOP3.LUT P1, PT, PT, PT, UP2, 0x80, 0x8 ;  /* 0x000000000008781c */ /* 0x000fe20003f2f028 */
[----:B------:R-:W-:Y:S03]  /*6a30*/  UPLOP3.LUT UP0, UPT, UPT, UPT, UPT, 0x40, 0x4 ;  /* 0x000000000004789c */ /* 0x000fe60003f0e870 */
[----:B------:R-:W-:Y:S06]  /*6a40*/  @UP2 UPLOP3.LUT UP0, UPT, UPT, UPT, UP1, 0x80, 0x8 ;  /* 0x000000000008289c */ /* 0x000fec0003f0f010 */
[----:B------:R-:W-:Y:S01]  /*6a50*/  PLOP3.LUT P0, PT, PT, PT, UP0, 0x80, 0x8 ;  /* 0x000000000008781c */ /* 0x000fe20003f0f008 */
[----:B------:R-:W-:Y:S01]  /*6a60*/  @!UPT UIADD3 URZ, UPT, UPT, URZ, URZ, URZ ;  /* 0x000000fffffff290 */ /* 0x000fe2000fffe0ff */
[----:B------:R-:W-:Y:S11]  /*6a70*/  BRA.U !UP1, `(.L_x_111) ;  /* 0x0000000109407547 */ /* 0x000ff6000b800000 */
[----:B------:R-:W-:Y:S01]  /*6a80*/  UISETP.NE.U32.AND UP0, UPT, UR52, URZ, UPT ;  /* 0x000000ff3400728c */ /* 0x000fe2000bf05070 */
[----:B------:R-:W-:Y:S01]  /*6a90*/  R2UR UR6, R97 ;  /* 0x00000000610672ca */ /* 0x000fe200000e0000 */
[----:B------:R-:W2:Y:S01]  /*6aa0*/  LDCU.64 UR8, c[0x0][0x358] ;  /* 0x00006b00ff0877ac */ /* 0x000ea20008000a00 */
[----:B------:R-:W-:Y:S02]  /*6ab0*/  HFMA2 R80, -RZ, RZ, 0, 5.9604644775390625e-08 ;  /* 0x00000001ff507431 */ /* 0x000fe400000001ff */
[----:B-1----:R-:W-:Y:S01]  /*6ac0*/  IMAD.MOV.U32 R0, RZ, RZ, 0x1 ;  /* 0x00000001ff007424 */ /* 0x002fe200078e00ff */
[----:B------:R-:W-:Y:S06]  /*6ad0*/  UISETP.NE.AND.EX UP0, UPT, UR53, URZ, UPT, UP0 ;  /* 0x000000ff3500728c */ /* 0x000fec000bf05300 */
[----:B------:R-:W-:Y:S05]  /*6ae0*/  PLOP3.LUT P3, PT, PT, PT, UP0, 0x80, 0x8 ;  /* 0x000000000008781c */ /* 0x000fea0003f6f008 */
[----:B------:R-:W1:Y:S01]  /*6af0*/  @UP0 LDCU.64 UR4, c[0x0][0xc88] ;  /* 0x00019100ff0407ac */ /* 0x000e620008000a00 */
[----:B------:R-:W-:Y:S07]  /*6b00*/  @UP0 UIMAD UR6, UR36, UR6, URZ ;  /* 0x00000006240602a4 */ /* 0x000fee000f8e02ff */
[----:B------:R-:W-:Y:S01]  /*6b10*/  @!P3 PRMT R80, R0, 0x7610, R80 ;  /* 0x000076100050b816 */ /* 0x000fe20000000050 */
[----:B-1----:R-:W-:Y:S06]  /*6b20*/  @UP0 UIMAD.WIDE UR4, UR6, 0x4, UR4 ;  /* 0x00000004060408a5 */ /* 0x002fec000f8e0204 */
[----:B------:R-:W-:Y:S02]  /*6b30*/  IMAD.U32 R2, RZ, RZ, UR4 ;  /* 0x00000004ff027e24 */ /* 0x000fe4000f8e00ff */
[----:B------:R-:W-:Y:S03]  /*6b40*/  IMAD.U32 R3, RZ, RZ, UR5 ;  /* 0x00000005ff037e24 */ /* 0x000fe6000f8e00ff */
[----:B------:R-:W1:Y:S02]  /*6b50*/  @!UP0 LDCU UR4, c[0x0][0xc80] ;  /* 0x00019000ff0487ac */ /* 0x000e640008000800 */
[----:B--2--5:R2:W5:Y:S02]  /*6b60*/  @P3 LDG.E R41, desc[UR8][R2.64] ;  /* 0x0000000802293981 */ /* 0x024564000c1e1900 */
[----:B-12---:R-:W-:Y:S02]  /*6b70*/  @!P3 MOV R41, UR4 ;  /* 0x000000040029bc02 */ /* 0x006fe40008000f00 */
.L_x_111:
[----:B------:R-:W-:Y:S05]  /*6b80*/  @!P4 BRA `(.L_x_112) ;  /* 0x000000000024c947 */ /* 0x000fea0003800000 */
[----:B------:R-:W-:Y:S01]  /*6b90*/  ISETP.NE.U32.AND P3, PT, R76, RZ, PT ;  /* 0x000000ff4c00720c */ /* 0x000fe20003f65070 */
[----:B------:R-:W2:Y:S03]  /*6ba0*/  LDCU.64 UR4, c[0x0][0x358] ;  /* 0x00006b00ff0477ac */ /* 0x000ea60008000a00 */
[----:B------:R-:W-:Y:S11]  /*6bb0*/  ISETP.NE.AND.EX P3, PT, R77, RZ, PT, P3 ;  /* 0x000000ff4d00720c */ /* 0x000ff60003f65330 */
[----:B------:R-:W-:Y:S02]  /*6bc0*/  @!UPT UIADD3 URZ, UPT, UPT, URZ, URZ, URZ ;  /* 0x000000fffffff290 */ /* 0x000fe4000fffe0ff */
[----:B------:R-:W3:Y:S01]  /*6bd0*/  @P3 LDC.64 R2, c[0x0][0xca8] ;  /* 0x00032a00ff023b82 */ /* 0x000ee20000000a00 */
[----:B-1----:R-:W-:Y:S04]  /*6be0*/  @P3 IMAD R0, R78, UR36, RZ ;  /* 0x000000244e003c24 */ /* 0x002fe8000f8e02ff */
[----:B---3--:R-:W-:Y:S05]  /*6bf0*/  @P3 IMAD.WIDE R2, R0, 0x4, R2 ;  /* 0x0000000400023825 */ /* 0x008fea00078e0202 */
[----:B--2--5:R2:W5:Y:S02]  /*6c00*/  @P3 LDG.E R38, desc[UR4][R2.64] ;  /* 0x0000000402263981 */ /* 0x024564000c1e1900 */
[----:B--2---:R-:W3:Y:S02]  /*6c10*/  @!P3 LDC R38, c[0x0][0xca0] ;  /* 0x00032800ff26bb82 */ /* 0x004ee40000000800 */
.L_x_112:
[----:B-----5:R-:W-:Y:S01]  /*6c20*/  FSETP.NEU.AND P3, PT, R41, RZ, PT ;  /* 0x000000ff2900720b */ /* 0x020fe20003f6d000 */
[----:B------:R-:W-:Y:S01]  /*6c30*/  BSSY B1, `(.L_x_113) ;  /* 0x0000039000017945 */ /* 0x000fe20003800000 */
[----:B------:R-:W-:Y:S01]  /*6c40*/  SEL R3, RZ, 0xffffffff, P2 ;  /* 0xffffffffff037807 */ /* 0x000fe20001000000 */
[----:B------:R-:W-:Y:S01]  /*6c50*/  IMAD.MOV.U32 R47, RZ, RZ, 0x1 ;  /* 0x00000001ff2f7424 */ /* 0x000fe200078e00ff */
[----:B------:R-:W-:Y:S01]  /*6c60*/  @P1 LOP3.LUT P2, RZ, R80, 0xff, RZ, 0xc0, !PT ;  /* 0x000000ff50ff1812 */ /* 0x000fe2000784c0ff */
[----:B------:R-:W-:Y:S01]  /*6c70*/  IMAD R39, R36, 0x80, R37 ;  /* 0x0000008024277824 */ /* 0x000fe200078e0225 */
[----:B------:R-:W-:Y:S01]  /*6c80*/  @P1 SEL R2, RZ, 0xffffffff, P3 ;  /* 0xffffffffff021807 */ /* 0x000fe20001800000 */
[----:B------:R-:W-:Y:S01]  /*6c90*/  IMAD R87, R94, -0x10, R92 ;  /* 0xfffffff05e577824 */ /* 0x000fe200078e025c */
[----:B------:R-:W-:Y:S01]  /*6ca0*/  LOP3.LUT R90, R90, 0x1, RZ, 0x3c, !PT ;  /* 0x000000015a5a7812 */ /* 0x000fe200078e3cff */
[----:B------:R-:W-:Y:S01]  /*6cb0*/  IMAD.MOV.U32 R46, RZ, RZ, RZ ;  /* 0x000000ffff2e7224 */ /* 0x000fe200078e00ff */
[----:B------:R-:W-:Y:S02]  /*6cc0*/  @P0 SEL R2, R3, R2, !P2 ;  /* 0x0000000203020207 */ /* 0x000fe40005000000 */
[----:B------:R-:W-:Y:S02]  /*6cd0*/  CS2R R74, SRZ ;  /* 0x00000000004a7805 */ /* 0x000fe4000001ff00 */
[----:B------:R-:W-:Y:S02]  /*6ce0*/  LEA R99, R36, UR44, 0x3 ;  /* 0x0000002c24637c11 */ /* 0x000fe4000f8e18ff */
[----:B------:R-:W-:Y:S02]  /*6cf0*/  CS2R R72, SRZ ;  /* 0x0000000000487805 */ /* 0x000fe4000001ff00 */
[----:B------:R-:W-:Y:S02]  /*6d00*/  @P1 LOP3.LUT R2, R2, 0x1, RZ, 0xc0, !PT ;  /* 0x0000000102021812 */ /* 0x000fe400078ec0ff */
[----:B------:R-:W-:Y:S02]  /*6d10*/  CS2R R66, SRZ ;  /* 0x0000000000427805 */ /* 0x000fe4000001ff00 */
[----:B-1----:R-:W-:Y:S02]  /*6d20*/  SHF.L.U32 R0, R89, 0x1f, RZ ;  /* 0x0000001f59007819 */ /* 0x002fe400000006ff */
[----:B------:R-:W-:Y:S02]  /*6d30*/  CS2R R64, SRZ ;  /* 0x0000000000407805 */ /* 0x000fe4000001ff00 */
[----:B------:R-:W-:Y:S02]  /*6d40*/  ISETP.NE.U32.OR P5, PT, R2, 0x1, !P1 ;  /* 0x000000010200780c */ /* 0x000fe40004fa5470 */
[----:B------:R-:W-:Y:S02]  /*6d50*/  CS2R R58, SRZ ;  /* 0x00000000003a7805 */ /* 0x000fe4000001ff00 */
[----:B------:R-:W-:Y:S02]  /*6d60*/  PLOP3.LUT P2, PT, PT, PT, UP1, 0x80, 0x8 ;  /* 0x000000000008781c */ /* 0x000fe40003f4f018 */
[----:B------:R-:W-:Y:S02]  /*6d70*/  CS2R R56, SRZ ;  /* 0x0000000000387805 */ /* 0x000fe4000001ff00 */
[----:B------:R-:W-:Y:S02]  /*6d80*/  LOP3.LUT P4, R85, R80, 0xff, RZ, 0xc0, !PT ;  /* 0x000000ff50557812 */ /* 0x000fe4000788c0ff */
[----:B------:R-:W-:Y:S02]  /*6d90*/  CS2R R50, SRZ ;  /* 0x0000000000327805 */ /* 0x000fe4000001ff00 */
[----:B------:R-:W-:Y:S02]  /*6da0*/  SEL R2, RZ, 0xffffffff, P3 ;  /* 0xffffffffff027807 */ /* 0x000fe40001800000 */
[----:B------:R-:W-:Y:S02]  /*6db0*/  CS2R R48, SRZ ;  /* 0x0000000000307805 */ /* 0x000fe4000001ff00 */
[----:B------:R-:W-:Y:S02]  /*6dc0*/  P2R R98, PR, RZ, 0x20 ;  /* 0x00000020ff627803 */ /* 0x000fe40000000000 */
[----:B------:R-:W-:Y:S02]  /*6dd0*/  @P5 SHF.L.U32 R4, R90, 0x1f, RZ ;  /* 0x0000001f5a045819 */ /* 0x000fe400000006ff */
[----:B------:R-:W-:Y:S02]  /*6de0*/  @P2 SEL R2, R3, R2, !P4 ;  /* 0x0000000203022207 */ /* 0x000fe40006000000 */
[----:B------:R-:W1:Y:S02]  /*6df0*/  @P5 SYNCS.PHASECHK.TRANS64.TRYWAIT P1, [UR44+0x70], R4 ;  /* 0x00007004ff0055a7 */ /* 0x000e64000802112c */
[----:B------:R-:W-:Y:S04]  /*6e00*/  LOP3.LUT R2, R2, 0x1, RZ, 0xc0, !PT ;  /* 0x0000000102027812 */ /* 0x000fe800078ec0ff */
[----:B------:R-:W-:Y:S04]  /*6e10*/  ISETP.NE.U32.AND P2, PT, R2, 0x1, PT ;  /* 0x000000010200780c */ /* 0x000fe80003f45070 */
[----:B------:R-:W-:Y:S01]  /*6e20*/  P2R R60, PR, RZ, 0x4 ;  /* 0x00000004ff3c7803 */ /* 0x000fe20000000000 */
[----:B------:R2:W4:Y:S01]  /*6e30*/  SYNCS.PHASECHK.TRANS64.TRYWAIT P0, [R99+URZ+0xe0], R0 ;  /* 0x0000e000630075a7 */ /* 0x00052200080011ff */
[----:B-1----:R-:W-:Y:S01]  /*6e40*/  @P5 SEL R47, RZ, 0x1, !P1 ;  /* 0x00000001ff2f5807 */ /* 0x002fe20004800000 */
[----:B--2---:R-:W-:Y:S06]  /*6e50*/  @!P5 BRA `(.L_x_114) ;  /* 0x000000000058d947 */ /* 0x004fec0003800000 */
[----:B------:R-:W-:Y:S01]  /*6e60*/  IMAD.MOV.U32 R75, RZ, RZ, RZ ;  /* 0x000000ffff4b7224 */ /* 0x000fe200078e00ff */
[----:B------:R-:W-:Y:S01]  /*6e70*/  ISETP.NE.AND P1, PT, R47, RZ, PT ;  /* 0x000000ff2f00720c */ /* 0x000fe20003f25270 */
[----:B------:R-:W-:Y:S01]  /*6e80*/  BSSY B0, `(.L_x_115) ;  /* 0x000000c000007945 */ /* 0x000fe20003800000 */
[----:B------:R-:W-:Y:S02]  /*6e90*/  CS2R R50, SRZ ;  /* 0x0000000000327805 */ /* 0x000fe4000001ff00 */
[----:B------:R-:W-:Y:S02]  /*6ea0*/  CS2R R48, SRZ ;  /* 0x0000000000307805 */ /* 0x000fe4000001ff00 */
[----:B------:R-:W-:Y:S02]  /*6eb0*/  CS2R R58, SRZ ;  /* 0x00000000003a7805 */ /* 0x000fe4000001ff00 */
[----:B------:R-:W-:Y:S02]  /*6ec0*/  CS2R R56, SRZ ;  /* 0x0000000000387805 */ /* 0x000fe4000001ff00 */
[----:B------:R-:W-:Y:S02]  /*6ed0*/  CS2R R66, SRZ ;  /* 0x0000000000427805 */ /* 0x000fe4000001ff00 */
[----:B------:R-:W-:Y:S02]  /*6ee0*/  CS2R R64, SRZ ;  /* 0x0000000000407805 */ /* 0x000fe4000001ff00 */
[----:B------:R-:W-:Y:S01]  /*6ef0*/  CS2R R72, SRZ ;  /* 0x0000000000487805 */ /* 0x000fe2000001ff00 */
[----:B------:R-:W-:Y:S06]  /*6f00*/  @P1 BRA `(.L_x_116) ;  /* 0x00000000000c1947 */ /* 0x000fec0003800000 */
[----:B------:R-:W-:Y:S04]  /*6f10*/  SHF.L.U32 R3, R90, 0x1f, RZ ;  /* 0x0000001f5a037819 */ /* 0x000fe800000006ff */
[----:B------:R-:W1:Y:S02]  /*6f20*/  SYNCS.PHASECHK.TRANS64.TRYWAIT P1, [UR44+0x70], R3 ;  /* 0x00007003ff0075a7 */ /* 0x000e64000802112c */
[----:B-1----:R-:W-:Y:S05]  /*6f30*/  @!P1 BRA `(.L_x_117) ;  /* 0x0000003c00e09947 */ /* 0x002fea0003800000 */
.L_x_116:
[----:B------:R-:W-:Y:S05]  /*6f40*/  BSYNC B0 ;  /* 0x0000000000007941 */ /* 0x000fea0003800000 */
.L_x_115:
[----:B------:R-:W-:Y:S01]  /*6f50*/  ISETP.NE.AND P1, PT, R60, RZ, PT ;  /* 0x000000ff3c00720c */ /* 0x000fe20003f25270 */
[----:B------:R-:W-:Y:S11]  /*6f60*/  HFMA2 R46, -RZ, RZ, 0, 5.9604644775390625e-08 ;  /* 0x00000001ff2e7431 */ /* 0x000ff600000001ff */
[----:B------:R-:W-:Y:S01]  /*6f70*/  @!UPT UIADD3 URZ, UPT, UPT, URZ, URZ, URZ ;  /* 0x000000fffffff290 */ /* 0x000fe2000fffe0ff */
[----:B------:R2:W1:Y:S04]  /*6f80*/  @P1 LDS.128 R48, [R93] ;  /* 0x000000005d301984 */ /* 0x0004680000000c00 */
[----:B------:R2:W1:Y:S04]  /*6f90*/  @P1 LDS.128 R56, [R92+0x10] ;  /* 0x000010005c381984 */ /* 0x0004680000000c00 */
[----:B------:R2:W1:Y:S04]  /*6fa0*/  @P1 LDS.128 R64, [R91+0x20] ;  /* 0x000020005b401984 */ /* 0x0004680000000c00 */
[----:B------:R2:W1:Y:S02]  /*6fb0*/  @P1 LDS.128 R72, [R87+0x30] ;  /* 0x0000300057481984 */ /* 0x0004640000000c00 */
.L_x_114:
[----:B------:R-:W-:Y:S05]  /*6fc0*/  BSYNC B1 ;  /* 0x0000000000017941 */ /* 0x000fea0003800000 */
.L_x_113:
[----:B-1----:R-:W-:Y:S04]  /*6fd0*/  SHF.R.U32.HI R2, RZ, 0x15, R39 ;  /* 0x00000015ff027819 */ /* 0x002fe80000011627 */
[----:B------:R-:W-:Y:S01]  /*6fe0*/  LOP3.LUT P1, RZ, R2, 0x3, R81, 0x48, !PT ;  /* 0x0000000302ff7812 */ /* 0x000fe20007824851 */
[----:B------:R-:W-:Y:S01]  /*6ff0*/  @!UPT UIADD3 URZ, UPT, UPT, URZ, URZ, URZ ;  /* 0x000000fffffff290 */ /* 0x000fe2000fffe0ff */
[----:B----4-:R-:W-:Y:S11]  /*7000*/  @P0 BRA `(.L_x_118) ;  /* 0x0000000000080947 */ /* 0x010ff60003800000 */
[----:B------:R-:W1:Y:S02]  /*7010*/  SYNCS.PHASECHK.TRANS64.TRYWAIT P0, [R99+URZ+0xe0], R0 ;  /* 0x0000e000630075a7 */ /* 0x000e6400080011ff */
[----:B-1----:R-:W-:Y:S05]  /*7020*/  @!P0 BRA `(.L_x_119) ;  /* 0x0000003c00bc8947 */ /* 0x002fea0003800000 */
.L_x_118:
[----:B------:R-:W-:Y:S05]  /*7030*/  @!P1 BRA `(.L_x_120) ;  /* 0x0000000000409947 */ /* 0x000fea0003800000 */
[----:B------:R-:W4:Y:S01]  /*7040*/  LDCU.64 UR8, c[0x4][0x70] ;  /* 0x01000e00ff0877ac */ /* 0x000f220008000a00 */
[----:B------:R-:W-:Y:S01]  /*7050*/  MOV R3, 0x0 ;  /* 0x0000000000037802 */ /* 0x000fe20000000f00 */
[----:B------:R-:W-:Y:S02]  /*7060*/  HFMA2 R12, -RZ, RZ, 0, 5.9604644775390625e-08 ;  /* 0x00000001ff0c7431 */ /* 0x000fe400000001ff */
[----:B------:R-:W-:Y:S02]  /*7070*/  IMAD.MOV.U32 R8, RZ, RZ, 0x192 ;  /* 0x00000192ff087424 */ /* 0x000fe400078e00ff */
[----:B------:R-:W-:Y:S01]  /*7080*/  IMAD.MOV.U32 R13, RZ, RZ, RZ ;  /* 0x000000ffff0d7224 */ /* 0x000fe200078e00ff */
[----:B------:R-:W5:Y:S01]  /*7090*/  LDCU.64 UR6, c[0x4][0x78] ;  /* 0x01000f00ff0677ac */ /* 0x000f620008000a00 */
[----:B------:R-:W1:Y:S01]  /*70a0*/  LDC.64 R2, c[0x4][R3] ;  /* 0x0100000003027b82 */ /* 0x000e620000000a00 */
[----:B------:R-:W2:Y:S01]  /*70b0*/  LDCU.64 UR4, c[0x4][0x10] ;  /* 0x01000200ff0477ac */ /* 0x000ea20008000a00 */
[----:B----4-:R-:W-:Y:S01]  /*70c0*/  MOV R5, UR9 ;  /* 0x0000000900057c02 */ /* 0x010fe20008000f00 */
[----:B------:R-:W-:Y:S01]  /*70d0*/  IMAD.U32 R4, RZ, RZ, UR8 ;  /* 0x00000008ff047e24 */ /* 0x000fe2000f8e00ff */
[----:B-----5:R-:W-:Y:S01]  /*70e0*/  MOV R7, UR7 ;  /* 0x0000000700077c02 */ /* 0x020fe20008000f00 */
[----:B------:R-:W-:Y:S01]  /*70f0*/  IMAD.U32 R6, RZ, RZ, UR6 ;  /* 0x00000006ff067e24 */ /* 0x000fe2000f8e00ff */
[----:B--2---:R-:W-:Y:S01]  /*7100*/  MOV R11, UR5 ;  /* 0x00000005000b7c02 */ /* 0x004fe20008000f00 */
[----:B------:R-:W-:Y:S02]  /*7110*/  IMAD.U32 R10, RZ, RZ, UR4 ;  /* 0x00000004ff0a7e24 */ /* 0x000fe4000f8e00ff */
[----:B------:R-:W-:Y:S07]  /*7120*/  LEPC R20, `(.L_x_120) ;  /* 0x000000001014794e */ /* 0x000fee0000000000 */
[----:B-1-3--:R-:W-:Y:S05]  /*7130*/  CALL.ABS.NOINC R2 ;  /* 0x0000000002007343 */ /* 0x00afea0003c00000 */
.L_x_120:
[C---:B------:R-:W-:Y:S01]  /*7140*/  SHF.L.U32 R40, R48.reuse, 0x10, RZ ;  /* 0x0000001030287819 */ /* 0x040fe200000006ff */
[----:B------:R-:W-:Y:S05]  /*7150*/  WARPSYNC.ALL ;  /* 0x0000000000007948 */ /* 0x000fea0003800000 */
[----:B------:R-:W-:Y:S01]  /*7160*/  R2UR UR4, R39 ;  /* 0x00000000270472ca */ /* 0x000fe200000e0000 */
[----:B------:R-:W-:Y:S01]  /*7170*/  BSSY.RECONVERGENT B0, `(.L_x_121) ;  /* 0x0000088000007945 */ /* 0x000fe20003800200 */
[----:B------:R-:W-:Y:S02]  /*7180*/  LOP3.LUT R43, R48, 0xffff0000, RZ, 0xc0, !PT ;  /* 0xffff0000302b7812 */ /* 0x000fe400078ec0ff */
[----:B------:R-:W-:Y:S02]  /*7190*/  SHF.L.U32 R42, R49, 0x10, RZ ;  /* 0x00000010312a7819 */ /* 0x000fe400000006ff */
[----:B------:R-:W-:Y:S02]  /*71a0*/  SHF.L.U32 R45, R51, 0x10, RZ ;  /* 0x00000010332d7819 */ /* 0x000fe400000006ff */
[----:B------:R-:W-:Y:S02]  /*71b0*/  LOP3.LUT R44, R75, 0xffff0000, RZ, 0xc0, !PT ;  /* 0xffff00004b2c7812 */ /* 0x000fe400078ec0ff */
[----:B------:R-:W-:Y:S03]  /*71c0*/  ISETP.NE.AND P0, PT, R95, RZ, PT ;  /* 0x000000ff5f00720c */ /* 0x000fe60003f05270 */
[----:B------:R-:W1:Y:S02]  /*71d0*/  LDTM.x32 R4, tmem[UR4] ;  /* 0x00000004000479ee */ /* 0x000e6400082c0000 */
[C---:B-1-3--:R-:W-:Y:S01]  /*71e0*/  FMUL R0, R38.reuse, R4 ;  /* 0x0000000426007220 */ /* 0x04afe20000400000 */
[C---:B------:R-:W-:Y:S01]  /*71f0*/  FMUL R2, R38.reuse, R5 ;  /* 0x0000000526027220 */ /* 0x040fe20000400000 */
[C---:B------:R-:W-:Y:S01]  /*7200*/  FMUL R3, R38.reuse, R6 ;  /* 0x0000000626037220 */ /* 0x040fe20000400000 */
[----:B------:R-:W-:Y:S01]  /*7210*/  FMUL R7, R38, R7 ;  /* 0x0000000726077220 */ /* 0x000fe20000400000 */
[----:B------:R-:W-:Y:S01]  /*7220*/  FFMA R0, R41, R40, R0 ;  /* 0x0000002829007223 */ /* 0x000fe20000000000 */
[----:B------:R-:W-:Y:S01]  /*7230*/  LOP3.LUT R40, R49, 0xffff0000, RZ, 0xc0, !PT ;  /* 0xffff000031287812 */ /* 0x000fe200078ec0ff */
[C---:B------:R-:W-:Y:S01]  /*7240*/  FFMA R2, R41.reuse, R43, R2 ;  /* 0x0000002b29027223 */ /* 0x040fe20000000002 */
[C---:B------:R-:W-:Y:S01]  /*7250*/  SHF.L.U32 R43, R50.reuse, 0x10, RZ ;  /* 0x00000010322b7819 */ /* 0x040fe200000006ff */
[C---:B------:R-:W-:Y:S01]  /*7260*/  FFMA R3, R41.reuse, R42, R3 ;  /* 0x0000002a29037223 */ /* 0x040fe20000000003 */
[----:B------:R-:W-:Y:S01]  /*7270*/  LOP3.LUT R42, R50, 0xffff0000, RZ, 0xc0, !PT ;  /* 0xffff0000322a7812 */ /* 0x000fe200078ec0ff */
[----:B------:R-:W-:Y:S01]  /*7280*/  FMUL R4, R38, R8 ;  /* 0x0000000826047220 */ /* 0x000fe20000400000 */
[----:B------:R-:W-:Y:S01]  /*7290*/  F2FP.BF16.F32.PACK_AB R52, R2, R0 ;  /* 0x000000000234723e */ /* 0x000fe200000010ff */
[----:B------:R-:W-:Y:S01]  /*72a0*/  FFMA R7, R41, R40, R7 ;  /* 0x0000002829077223 */ /* 0x000fe20000000007 */
[----:B------:R-:W-:Y:S01]  /*72b0*/  LOP3.LUT R40, R51, 0xffff0000, RZ, 0xc0, !PT ;  /* 0xffff000033287812 */ /* 0x000fe200078ec0ff */
[C---:B------:R-:W-:Y:S01]  /*72c0*/  FMUL R5, R38.reuse, R9 ;  /* 0x0000000926057220 */ /* 0x040fe20000400000 */
[C---:B------:R-:W-:Y:S01]  /*72d0*/  FMUL R6, R38.reuse, R10 ;  /* 0x0000000a26067220 */ /* 0x040fe20000400000 */
[----:B------:R-:W-:Y:S01]  /*72e0*/  FMUL R11, R38, R11 ;  /* 0x0000000b260b7220 */ /* 0x000fe20000400000 */
[----:B------:R-:W-:Y:S01]  /*72f0*/  F2FP.BF16.F32.PACK_AB R53, R7, R3 ;  /* 0x000000030735723e */ /* 0x000fe200000010ff */
[C---:B------:R-:W-:Y:S01]  /*7300*/  FFMA R4, R41.reuse, R43, R4 ;  /* 0x0000002b29047223 */ /* 0x040fe20000000004 */
[C---:B------:R-:W-:Y:S01]  /*7310*/  SHF.L.U32 R43, R56.reuse, 0x10, RZ ;  /* 0x00000010382b7819 */ /* 0x040fe200000006ff */
[----:B------:R-:W-:Y:S01]  /*7320*/  FFMA R5, R41, R42, R5 ;  /* 0x0000002a29057223 */ /* 0x000fe20000000005 */
[----:B------:R-:W-:Y:S01]  /*7330*/  LOP3.LUT R42, R57, 0xffff0000, RZ, 0xc0, !PT ;  /* 0xffff0000392a7812 */ /* 0x000fe200078ec0ff */
[----:B------:R-:W-:Y:S01]  /*7340*/  FFMA R6, R41, R45, R6 ;  /* 0x0000002d29067223 */ /* 0x000fe20000000006 */
[----:B------:R-:W-:Y:S01]  /*7350*/  SHF.L.U32 R45, R57, 0x10, RZ ;  /* 0x00000010392d7819 */ /* 0x000fe200000006ff */
[----:B------:R-:W-:Y:S01]  /*7360*/  FFMA R11, R41, R40, R11 ;  /* 0x00000028290b7223 */ /* 0x000fe2000000000b */
[----:B------:R-:W-:Y:S01]  /*7370*/  LOP3.LUT R40, R56, 0xffff0000, RZ, 0xc0, !PT ;  /* 0xffff000038287812 */ /* 0x000fe200078ec0ff */
[C---:B------:R-:W-:Y:S01]  /*7380*/  FMUL R8, R38.reuse, R12 ;  /* 0x0000000c26087220 */ /* 0x040fe20000400000 */
[----:B------:R-:W-:Y:S01]  /*7390*/  F2FP.BF16.F32.PACK_AB R54, R5, R4 ;  /* 0x000000040536723e */ /* 0x000fe200000010ff */
[C---:B------:R-:W-:Y:S01]  /*73a0*/  FMUL R9, R38.reuse, R13 ;  /* 0x0000000d26097220 */ /* 0x040fe20000400000 */
[----:B------:R-:W-:Y:S01]  /*73b0*/  F2FP.BF16.F32.PACK_AB R55, R11, R6 ;  /* 0x000000060b37723e */ /* 0x000fe200000010ff */
[C---:B------:R-:W-:Y:S01]  /*73c0*/  FMUL R10, R38.reuse, R14 ;  /* 0x0000000e260a7220 */ /* 0x040fe20000400000 */
[----:B------:R-:W-:Y:S01]  /*73d0*/  FMUL R15, R38, R15 ;  /* 0x0000000f260f7220 */ /* 0x000fe20000400000 */
[----:B------:R-:W-:Y:S01]  /*73e0*/  FFMA R8, R41, R43, R8 ;  /* 0x0000002b29087223 */ /* 0x000fe20000000008 */
[----:B------:R-:W-:Y:S01]  /*73f0*/  SHF.L.U32 R43, R59, 0x10, RZ ;  /* 0x000000103b2b7819 */ /* 0x000fe200000006ff */
[C---:B------:R-:W-:Y:S01]  /*7400*/  FFMA R9, R41.reuse, R40, R9 ;  /* 0x0000002829097223 */ /* 0x040fe20000000009 */
[C---:B------:R-:W-:Y:S01]  /*7410*/  SHF.L.U32 R40, R58.reuse, 0x10, RZ ;  /* 0x000000103a287819 */ /* 0x040fe200000006ff */
        /* <DEDUP_REMOVED lines=8> */
[----:B------:R-:W-:Y:S01]  /*74a0*/  FMUL R14, R38, R18 ;  /* 0x00000012260e7220 */ /* 0x000fe20000400000 */
[----:B------:R-:W-:Y:S01]  /*74b0*/  FFMA R12, R41, R40, R12 ;  /* 0x00000028290c7223 */ /* 0x000fe2000000000c */
[----:B------:R-:W-:Y:S01]  /*74c0*/  LOP3.LUT R40, R59, 0xffff0000, RZ, 0xc0, !PT ;  /* 0xffff00003b287812 */ /* 0x000fe200078ec0ff */
[C---:B------:R-:W-:Y:S01]  /*74d0*/  FFMA R13, R41.reuse, R42, R13 ;  /* 0x0000002a290d7223 */ /* 0x040fe2000000000d */
[----:B------:R-:W-:Y:S01]  /*74e0*/  LOP3.LUT R42, R64, 0xffff0000, RZ, 0xc0, !PT ;  /* 0xffff0000402a7812 */ /* 0x000fe200078ec0ff */
[----:B------:R-:W-:Y:S01]  /*74f0*/  FMUL R19, R38, R19 ;  /* 0x0000001326137220 */ /* 0x000fe20000400000 */
[----:B------:R-:W-:Y:S01]  /*7500*/  FFMA R14, R41, R43, R14 ;  /* 0x0000002b290e7223 */ /* 0x000fe2000000000e */
[----:B------:R-:W-:Y:S01]  /*7510*/  SHF.L.U32 R43, R64, 0x10, RZ ;  /* 0x00000010402b7819 */ /* 0x000fe200000006ff */
[----:B------:R1:W-:Y:S01]  /*7520*/  STS.128 [R93], R52 ;  /* 0x000000345d007388 */ /* 0x0003e20000000c00 */
[----:B------:R-:W-:Y:S01]  /*7530*/  F2FP.BF16.F32.PACK_AB R70, R13, R12 ;  /* 0x0000000c0d46723e */ /* 0x000fe200000010ff */
[C---:B------:R-:W-:Y:S01]  /*7540*/  FMUL R16, R38.reuse, R20 ;  /* 0x0000001426107220 */ /* 0x040fe20000400000 */
        /* <DEDUP_REMOVED lines=8> */
[C---:B------:R-:W-:Y:S01]  /*75d0*/  FFMA R17, R41.reuse, R42, R17 ;  /* 0x0000002a29117223 */ /* 0x040fe20000000011 */
[----:B------:R-:W-:Y:S01]  /*75e0*/  FFMA R18, R41, R45, R18 ;  /* 0x0000002d29127223 */ /* 0x000fe20000000012 */
[----:B------:R1:W-:Y:S01]  /*75f0*/  STS.128 [R92+0x10], R68 ;  /* 0x000010445c007388 */ /* 0x0003e20000000c00 */
[----:B------:R-:W-:Y:S01]  /*7600*/  SHF.L.U32 R45, R67, 0x10, RZ ;  /* 0x00000010432d7819 */ /* 0x000fe200000006ff */
[----:B------:R-:W-:Y:S01]  /*7610*/  FFMA R23, R41, R40, R23 ;  /* 0x0000002829177223 */ /* 0x000fe20000000017 */
[----:B------:R-:W-:Y:S01]  /*7620*/  LOP3.LUT R40, R66, 0xffff0000, RZ, 0xc0, !PT ;  /* 0xffff000042287812 */ /* 0x000fe200078ec0ff */
[C---:B------:R-:W-:Y:S01]  /*7630*/  FMUL R20, R38.reuse, R24 ;  /* 0x0000001826147220 */ /* 0x040fe20000400000 */
[----:B------:R-:W-:Y:S01]  /*7640*/  LOP3.LUT R42, R67, 0xffff0000, RZ, 0xc0, !PT ;  /* 0xffff0000432a7812 */ /* 0x000fe200078ec0ff */
[C---:B------:R-:W-:Y:S01]  /*7650*/  FMUL R21, R38.reuse, R25 ;  /* 0x0000001926157220 */ /* 0x040fe20000400000 */
[----:B------:R-:W-:Y:S01]  /*7660*/  F2FP.BF16.F32.PACK_AB R100, R17, R16 ;  /* 0x000000101164723e */ /* 0x000fe200000010ff */
[C---:B------:R-:W-:Y:S01]  /*7670*/  FMUL R22, R38.reuse, R26 ;  /* 0x0000001a26167220 */ /* 0x040fe20000400000 */
[----:B------:R-:W-:Y:S01]  /*7680*/  FMUL R27, R38, R27 ;  /* 0x0000001b261b7220 */ /* 0x000fe20000400000 */
[C---:B------:R-:W-:Y:S01]  /*7690*/  FFMA R20, R41.reuse, R43, R20 ;  /* 0x0000002b29147223 */ /* 0x040fe20000000014 */
[C---:B------:R-:W-:Y:S01]  /*76a0*/  FFMA R21, R41.reuse, R40, R21 ;  /* 0x0000002829157223 */ /* 0x040fe20000000015 */
[C---:B------:R-:W-:Y:S01]  /*76b0*/  FFMA R22, R41.reuse, R45, R22 ;  /* 0x0000002d29167223 */ /* 0x040fe20000000016 */
[----:B------:R-:W-:Y:S01]  /*76c0*/  FFMA R27, R41, R42, R27 ;  /* 0x0000002a291b7223 */ /* 0x000fe2000000001b */
[----:B------:R-:W-:Y:S01]  /*76d0*/  SHF.L.U32 R40, R72, 0x10, RZ ;  /* 0x0000001048287819 */ /* 0x000fe200000006ff */
[----:B------:R-:W-:Y:S01]  /*76e0*/  FMUL R24, R38, R28 ;  /* 0x0000001c26187220 */ /* 0x000fe20000400000 */
[----:B------:R-:W-:Y:S01]  /*76f0*/  LOP3.LUT R42, R72, 0xffff0000, RZ, 0xc0, !PT ;  /* 0xffff0000482a7812 */ /* 0x000fe200078ec0ff */
[C---:B------:R-:W-:Y:S01]  /*7700*/  FMUL R25, R38.reuse, R29 ;  /* 0x0000001d26197220 */ /* 0x040fe20000400000 */
[----:B------:R-:W-:Y:S01]  /*7710*/  SHF.L.U32 R43, R73, 0x10, RZ ;  /* 0x00000010492b7819 */ /* 0x000fe200000006ff */
[C---:B------:R-:W-:Y:S01]  /*7720*/  FMUL R26, R38.reuse, R30 ;  /* 0x0000001e261a7220 */ /* 0x040fe20000400000 */
[C---:B------:R-:W-:Y:S01]  /*7730*/  FFMA R24, R41.reuse, R40, R24 ;  /* 0x0000002829187223 */ /* 0x040fe20000000018 */
[----:B------:R-:W-:Y:S01]  /*7740*/  FFMA R25, R41, R42, R25 ;  /* 0x0000002a29197223 */ /* 0x000fe20000000019 */
[----:B------:R-:W-:Y:S01]  /*7750*/  LOP3.LUT R40, R73, 0xffff0000, RZ, 0xc0, !PT ;  /* 0xffff000049287812 */ /* 0x000fe200078ec0ff */
[----:B------:R-:W-:Y:S01]  /*7760*/  FFMA R26, R41, R43, R26 ;  /* 0x0000002b291a7223 */ /* 0x000fe2000000001a */
[----:B------:R-:W-:Y:S01]  /*7770*/  FMUL R31, R38, R31 ;  /* 0x0000001f261f7220 */ /* 0x000fe20000400000 */
[----:B------:R-:W-:Y:S01]  /*7780*/  SHF.L.U32 R43, R74, 0x10, RZ ;  /* 0x000000104a2b7819 */ /* 0x000fe200000006ff */
[----:B------:R-:W-:Y:S01]  /*7790*/  FMUL R28, R38, R32 ;  /* 0x00000020261c7220 */ /* 0x000fe20000400000 */
[----:B------:R-:W-:Y:S01]  /*77a0*/  LOP3.LUT R42, R74, 0xffff0000, RZ, 0xc0, !PT ;  /* 0xffff00004a2a7812 */ /* 0x000fe200078ec0ff */
[C---:B------:R-:W-:Y:S01]  /*77b0*/  FMUL R29, R38.reuse, R33 ;  /* 0x00000021261d7220 */ /* 0x040fe20000400000 */
[----:B------:R-:W-:Y:S01]  /*77c0*/  SHF.L.U32 R45, R75, 0x10, RZ ;  /* 0x000000104b2d7819 */ /* 0x000fe200000006ff */
[C---:B------:R-:W-:Y:S01]  /*77d0*/  FMUL R30, R38.reuse, R34 ;  /* 0x00000022261e7220 */ /* 0x040fe20000400000 */
[----:B------:R-:W-:Y:S01]  /*77e0*/  FFMA R31, R41, R40, R31 ;  /* 0x00000028291f7223 */ /* 0x000fe2000000001f */
[----:B------:R-:W-:Y:S01]  /*77f0*/  FMUL R35, R38, R35 ;  /* 0x0000002326237220 */ /* 0x000fe20000400000 */
[----:B------:R-:W-:Y:S01]  /*7800*/  F2FP.BF16.F32.PACK_AB R101, R23, R18 ;  /* 0x000000121765723e */ /* 0x000fe200000010ff */
[----:B------:R-:W-:Y:S01]  /*7810*/  FFMA R28, R41, R43, R28 ;  /* 0x0000002b291c7223 */ /* 0x000fe2000000001c */
[----:B------:R-:W-:Y:S01]  /*7820*/  F2FP.BF16.F32.PACK_AB R102, R21, R20 ;  /* 0x000000141566723e */ /* 0x000fe200000010ff */
[----:B------:R-:W-:Y:S01]  /*7830*/  FFMA R29, R41, R42, R29 ;  /* 0x0000002a291d7223 */ /* 0x000fe2000000001d */
[----:B------:R-:W-:Y:S01]  /*7840*/  F2FP.BF16.F32.PACK_AB R103, R27, R22 ;  /* 0x000000161b67723e */ /* 0x000fe200000010ff */
[C---:B------:R-:W-:Y:S01]  /*7850*/  FFMA R30, R41.reuse, R45, R30 ;  /* 0x0000002d291e7223 */ /* 0x040fe2000000001e */
[----:B------:R-:W-:Y:S01]  /*7860*/  FFMA R35, R41, R44, R35 ;  /* 0x0000002c29237223 */ /* 0x000fe20000000023 */
[----:B------:R-:W-:Y:S02]  /*7870*/  F2FP.BF16.F32.PACK_AB R104, R25, R24 ;  /* 0x000000181968723e */ /* 0x000fe400000010ff */
[----:B------:R1:W-:Y:S01]  /*7880*/  STS.128 [R91+0x20], R100 ;  /* 0x000020645b007388 */ /* 0x0003e20000000c00 */
[----:B------:R-:W-:Y:S02]  /*7890*/  F2FP.BF16.F32.PACK_AB R105, R31, R26 ;  /* 0x0000001a1f69723e */ /* 0x000fe400000010ff */
[----:B------:R-:W-:Y:S02]  /*78a0*/  F2FP.BF16.F32.PACK_AB R106, R29, R28 ;  /* 0x0000001c1d6a723e */ /* 0x000fe400000010ff */
[----:B------:R-:W-:Y:S05]  /*78b0*/  F2FP.BF16.F32.PACK_AB R107, R35, R30 ;  /* 0x0000001e236b723e */ /* 0x000fea00000010ff */
[----:B------:R1:W-:Y:S01]  /*78c0*/  STS.128 [R87+0x30], R104 ;  /* 0x0000306857007388 */ /* 0x0003e20000000c00 */
[----:B------:R-:W-:Y:S01]  /*78d0*/  @!PT LDS RZ, [RZ] ;  /* 0x00000000fffff984 */ /* 0x000fe20000000800 */
[----:B------:R-:W-:Y:S01]  /*78e0*/  @!PT LDS RZ, [RZ] ;  /* 0x00000000fffff984 */ /* 0x000fe20000000800 */
[----:B------:R-:W-:Y:S01]  /*78f0*/  @!PT LDS RZ, [RZ] ;  /* 0x00000000fffff984 */ /* 0x000fe20000000800 */
[----:B------:R-:W-:Y:S01]  /*7900*/  @!PT LDS RZ, [RZ] ;  /* 0x00000000fffff984 */ /* 0x000fe20000000800 */
[----:B------:R3:W-:Y:S07]  /*7910*/  MEMBAR.ALL.CTA ;  /* 0x0000000000007992 */ /* 0x0007ee0000008000 */
[----:B---3--:R-:W3:Y:S02]  /*7920*/  FENCE.VIEW.ASYNC.S ;  /* 0x00000000000073c6 */ /* 0x008ee40000000000 */
[----:B---3--:R-:W-:Y:S06]  /*7930*/  BAR.SYNC.DEFER_BLOCKING 0x1, 0x80 ;  /* 0x0042000000007b1d */ /* 0x008fec0000010000 */
[----:B------:R-:W-:Y:S05]  /*7940*/  @P0 BRA `(.L_x_122) ;  /* 0x0000000000280947 */ /* 0x000fea0003800000 */
[----:B------:R-:W3:Y:S01]  /*7950*/  LDCU.64 UR6, c[0x0][0x348] ;  /* 0x00006900ff0677ac */ /* 0x000ee20008000a00 */
[----:B------:R-:W-:Y:S01]  /*7960*/  UIADD3 UR4, UPT, UPT, UR44, 0x200, URZ ;  /* 0x000002002c047890 */ /* 0x000fe2000fffe0ff */
[----:B------:R-:W-:Y:S05]  /*7970*/  UMOV UR51, UR36 ;  /* 0x0000002400337c82 */ /* 0x000fea0008000000 */
[----:B------:R-:W-:Y:S04]  /*7980*/  MOV R84, UR4 ;  /* 0x0000000400547c02 */ /* 0x000fe80008000f00 */
[----:B------:R-:W-:Y:S01]  /*7990*/  R2UR UR48, R84 ;  /* 0x00000000543072ca */ /* 0x000fe200000e0000 */
[----:B---3--:R-:W-:Y:S04]  /*79a0*/  UIADD3 UR4, UP0, UPT, UR6, 0xa80, URZ ;  /* 0x00000a8006047890 */ /* 0x008fe8000ff1e0ff */
[----:B------:R-:W-:Y:S09]  /*79b0*/  UIADD3.X UR5, UPT, UPT, URZ, UR7, URZ, UP0, !UPT ;  /* 0x00000007ff057290 */ /* 0x000ff200087fe4ff */
[----:B------:R3:W-:Y:S01]  /*79c0*/  UTMASTG.3D [UR48], [UR4] ;  /* 0x00000030040073b5 */ /* 0x0007e20008010000 */
[----:B------:R0:W-:Y:S01]  /*79d0*/  UTMACMDFLUSH ;  /* 0x00000000000079b7 */ /* 0x0001e20000000000 */
[----:B---3--:R-:W-:Y:S04]  /*79e0*/  DEPBAR.LE SB0, 0x1 ;  /* 0x000080400000791a */ /* 0x008fe80000000000 */
.L_x_122:
[----:B------:R-:W-:Y:S05]  /*79f0*/  BSYNC.RECONVERGENT B0 ;  /* 0x0000000000007941 */ /* 0x000fea0003800200 */
.L_x_121:
[----:B------:R-:W-:Y:S01]  /*7a00*/  BAR.SYNC.DEFER_BLOCKING 0x1, 0x80 ;  /* 0x0042000000007b1d */ /* 0x000fe20000010000 */
[----:B------:R-:W-:Y:S01]  /*7a10*/  ISETP.NE.AND P1, PT, R98, RZ, PT ;  /* 0x000000ff6200720c */ /* 0x000fe20003f25270 */
[----:B------:R-:W-:Y:S01]  /*7a20*/  UISETP.NE.AND UP0, UPT, UR47, URZ, UPT ;  /* 0x000000ff2f00728c */ /* 0x000fe2000bf05270 */
[----:B------:R-:W-:Y:S11]  /*7a30*/  LEA R3, R46, UR44, 0x3 ;  /* 0x0000002c2e037c11 */ /* 0x000ff6000f8e18ff */
[----:B------:R-:W-:Y:S01]  /*7a40*/  @P1 SHF.L.U32 R2, R90, 0x1f, RZ ;  /* 0x0000001f5a021819 */ /* 0x000fe200000006ff */
[----:B------:R-:W-:Y:S06]  /*7a50*/  BRA.U !UP0, `(.L_x_123) ;  /* 0x0000000108247547 */ /* 0x000fec000b800000 */
[----:B------:R-:W-:Y:S01]  /*7a60*/  IMAD.U32 R5, RZ, RZ, UR46 ;  /* 0x0000002eff057e24 */ /* 0x000fe2000f8e00ff */
[----:B------:R-:W-:Y:S01]  /*7a70*/  MOV R0, UR54 ;  /* 0x0000003600007c02 */ /* 0x000fe20008000f00 */
[----:B------:R-:W-:Y:S03]  /*7a80*/  UIADD3 UR4, UPT, UPT, UR46, 0x1, URZ ;  /* 0x000000012e047890 */ /* 0x000fe6000fffe0ff */
[----:B------:R-:W-:Y:S01]  /*7a90*/  @P1 LEA R5, R5, UR44, 0x3 ;  /* 0x0000002c05051c11 */ /* 0x000fe2000f8e18ff */
[----:B------:R-:W-:Y:S04]  /*7aa0*/  UISETP.NE.AND UP0, UPT, UR4, 0x4, UPT ;  /* 0x000000040400788c */ /* 0x000fe8000bf05270 */
[----:B------:R-:W-:Y:S01]  /*7ab0*/  @P1 VIADD R5, R5, 0x90 ;  /* 0x0000009005051836 */ /* 0x000fe20000000000 */
[----:B------:R-:W-:Y:S04]  /*7ac0*/  USEL UR46, UR4, URZ, UP0 ;  /* 0x000000ff042e7287 */ /* 0x000fe80008000000 */
[----:B------:R-:W-:Y:S04]  /*7ad0*/  @P1 PRMT R0, R0, 0x654, R5 ;  /* 0x0000065400001816 */ /* 0x000fe80000000005 */
[----:B------:R3:W-:Y:S04]  /*7ae0*/  @P1 SYNCS.ARRIVE.TRANS64.RED.A1T0 RZ, [R0+URZ], RZ ;  /* 0x000000ff00ff19a7 */ /* 0x0007e800081004ff */
.L_x_123:
[----:B------:R-:W4:Y:S01]  /*7af0*/  @P1 SYNCS.PHASECHK.TRANS64.TRYWAIT P0, [R3+URZ+0x70], R2 ;  /* 0x00007002030015a7 */ /* 0x000f2200080011ff */
[----:B------:R-:W-:Y:S01]  /*7b00*/  BSSY B1, `(.L_x_124) ;  /* 0x0000016000017945 */ /* 0x000fe20003800000 */
[----:B----4-:R-:W-:Y:S03]  /*7b10*/  @P1 SEL R47, RZ, 0x1, !P0 ;  /* 0x00000001ff2f1807 */ /* 0x010fe60004000000 */
[----:B------:R-:W-:Y:S05]  /*7b20*/  @!P1 BRA `(.L_x_125) ;  /* 0x00000000004c9947 */ /* 0x000fea0003800000 */
[----:B------:R-:W-:Y:S01]  /*7b30*/  ISETP.NE.AND P0, PT, R47, RZ, PT ;  /* 0x000000ff2f00720c */ /* 0x000fe20003f05270 */
[----:B------:R-:W-:Y:S01]  /*7b40*/  BSSY B0, `(.L_x_126) ;  /* 0x000000b000007945 */ /* 0x000fe20003800000 */
[----:B------:R-:W-:Y:S11]  /*7b50*/  ISETP.NE.AND P1, PT, R60, RZ, PT ;  /* 0x000000ff3c00720c */ /* 0x000ff60003f25270 */
[----:B------:R-:W-:Y:S02]  /*7b60*/  @!UPT UIADD3 URZ, UPT, UPT, URZ, URZ, URZ ;  /* 0x000000fffffff290 */ /* 0x000fe4000fffe0ff */
[C---:B------:R-:W-:Y:S01]  /*7b70*/  @P1 IMAD R6, R46.reuse, 0x2000, R93 ;  /* 0x000020002e061824 */ /* 0x040fe200078e025d */
[C---:B------:R-:W-:Y:S01]  /*7b80*/  @P1 LEA R4, R46.reuse, R91, 0xd ;  /* 0x0000005b2e041211 */ /* 0x040fe200078e68ff */
[C---:B------:R-:W-:Y:S02]  /*7b90*/  @P1 IMAD R5, R46.reuse, 0x2000, R92 ;  /* 0x000020002e051824 */ /* 0x040fe400078e025c */
[----:B------:R-:W-:Y:S01]  /*7ba0*/  @P1 IMAD R2, R46, 0x2000, R87 ;  /* 0x000020002e021824 */ /* 0x000fe200078e0257 */
[----:B------:R-:W-:Y:S06]  /*7bb0*/  @P0 BRA `(.L_x_127) ;  /* 0x00000000000c0947 */ /* 0x000fec0003800000 */
[----:B---3--:R-:W-:Y:S04]  /*7bc0*/  SHF.L.U32 R0, R90, 0x1f, RZ ;  /* 0x0000001f5a007819 */ /* 0x008fe800000006ff */
[----:B------:R-:W3:Y:S02]  /*7bd0*/  SYNCS.PHASECHK.TRANS64.TRYWAIT P0, [R3+URZ+0x70], R0 ;  /* 0x00007000030075a7 */ /* 0x000ee400080011ff */
[----:B---3--:R-:W-:Y:S05]  /*7be0*/  @!P0 BRA `(.L_x_128) ;  /* 0x0000003000e08947 */ /* 0x008fea0003800000 */
.L_x_127:
[----:B------:R-:W-:Y:S05]  /*7bf0*/  BSYNC B0 ;  /* 0x0000000000007941 */ /* 0x000fea0003800000 */
.L_x_126:
[----:B------:R-:W-:Y:S02]  /*7c00*/  ISETP.NE.AND P0, PT, R60, RZ, PT ;  /* 0x000000ff3c00720c */ /* 0x000fe40003f05270 */
[----:B------:R-:W-:Y:S11]  /*7c10*/  IADD3 R46, PT, PT, R46, 0x1, RZ ;  /* 0x000000012e2e7810 */ /* 0x000ff60007ffe0ff */
[----:B------:R4:W1:Y:S04]  /*7c20*/  @P0 LDS.128 R48, [R6] ;  /* 0x0000000006300984 */ /* 0x0008680000000c00 */
[----:B------:R4:W1:Y:S04]  /*7c30*/  @P0 LDS.128 R56, [R5+0x10] ;  /* 0x0000100005380984 */ /* 0x0008680000000c00 */
[----:B------:R4:W1:Y:S04]  /*7c40*/  @P0 LDS.128 R64, [R4+0x20] ;  /* 0x0000200004400984 */ /* 0x0008680000000c00 */
[----:B------:R4:W1:Y:S02]  /*7c50*/  @P0 LDS.128 R72, [R2+0x30] ;  /* 0x0000300002480984 */ /* 0x0008640000000c00 */
.L_x_125:
[----:B------:R-:W-:Y:S05]  /*7c60*/  BSYNC B1 ;  /* 0x0000000000017941 */ /* 0x000fea0003800000 */
.L_x_124:
[----:B---3--:R-:W-:Y:S05]  /*7c70*/  VIADD R0, R39, 0x20 ;  /* 0x0000002027007836 */ /* 0x008fea0000000000 */
[----:B------:R-:W-:Y:S04]  /*7c80*/  SHF.R.U32.HI R0, RZ, 0x15, R0 ;  /* 0x00000015ff007819 */ /* 0x000fe80000011600 */
[----:B------:R-:W-:Y:S11]  /*7c90*/  LOP3.LUT P0, RZ, R0, 0x3, R81, 0x48, !PT ;  /* 0x0000000300ff7812 */ /* 0x000ff60007804851 */
[----:B------:R-:W-:Y:S02]  /*7ca0*/  @!UPT UIADD3 URZ, UPT, UPT, URZ, URZ, URZ ;  /* 0x000000fffffff290 */ /* 0x000fe4000fffe0ff */
[----:B------:R-:W-:Y:S05]  /*7cb0*/  @!P0 BRA `(.L_x_129) ;  /* 0x0000000000408947 */ /* 0x000fea0003800000 */
[----:B------:R-:W3:Y:S01]  /*7cc0*/  LDCU.64 UR8, c[0x4][0x70] ;  /* 0x01000e00ff0877ac */ /* 0x000ee20008000a00 */
[----:B------:R-:W-:Y:S01]  /*7cd0*/  MOV R3, 0x0 ;  /* 0x0000000000037802 */ /* 0x000fe20000000f00 */
[----:B------:R-:W-:Y:S02]  /*7ce0*/  HFMA2 R12, -RZ, RZ, 0, 5.9604644775390625e-08 ;  /* 0x00000001ff0c7431 */ /* 0x000fe400000001ff */
[----:B------:R-:W-:Y:S02]  /*7cf0*/  IMAD.MOV.U32 R8, RZ, RZ, 0x192 ;  /* 0x00000192ff087424 */ /* 0x000fe400078e00ff */
[----:B------:R-:W-:Y:S01]  /*7d00*/  IMAD.MOV.U32 R13, RZ, RZ, RZ ;  /* 0x000000ffff0d7224 */ /* 0x000fe200078e00ff */
[----:B------:R-:W5:Y:S01]  /*7d10*/  LDCU.64 UR6, c[0x4][0x78] ;  /* 0x01000f00ff0677ac */ /* 0x000f620008000a00 */
[----:B----4-:R-:W4:Y:S01]  /*7d20*/  LDC.64 R2, c[0x4][R3] ;  /* 0x0100000003027b82 */ /* 0x010f220000000a00 */
[----:B------:R-:W2:Y:S01]  /*7d30*/  LDCU.64 UR4, c[0x4][0x10] ;  /* 0x01000200ff0477ac */ /* 0x000ea20008000a00 */
[----:B---3--:R-:W-:Y:S01]  /*7d40*/  MOV R5, UR9 ;  /* 0x0000000900057c02 */ /* 0x008fe20008000f00 */
[----:B------:R-:W-:Y:S01]  /*7d50*/  IMAD.U32 R4, RZ, RZ, UR8 ;  /* 0x00000008ff047e24 */ /* 0x000fe2000f8e00ff */
[----:B-----5:R-:W-:Y:S01]  /*7d60*/  MOV R7, UR7 ;  /* 0x0000000700077c02 */ /* 0x020fe20008000f00 */
[----:B------:R-:W-:Y:S01]  /*7d70*/  IMAD.U32 R6, RZ, RZ, UR6 ;  /* 0x00000006ff067e24 */ /* 0x000fe2000f8e00ff */
[----:B--2---:R-:W-:Y:S01]  /*7d80*/  MOV R11, UR5 ;  /* 0x00000005000b7c02 */ /* 0x004fe20008000f00 */
[----:B------:R-:W-:Y:S02]  /*7d90*/  IMAD.U32 R10, RZ, RZ, UR4 ;  /* 0x00000004ff0a7e24 */ /* 0x000fe4000f8e00ff */
[----:B------:R-:W-:Y:S07]  /*7da0*/  LEPC R20, `(.L_x_129) ;  /* 0x000000001014794e */ /* 0x000fee0000000000 */
[----:B-1--4-:R-:W-:Y:S05]  /*7db0*/  CALL.ABS.NOINC R2 ;  /* 0x0000000002007343 */ /* 0x012fea0003c00000 */
.L_x_129:
[C---:B-1----:R-:W-:Y:S01]  /*7dc0*/  SHF.L.U32 R40, R48.reuse, 0x10, RZ ;  /* 0x0000001030287819 */ /* 0x042fe200000006ff */
[----:B------:R-:W-:Y:S05]  /*7dd0*/  WARPSYNC.ALL ;  /* 0x0000000000007948 */ /* 0x000fea0003800000 */
[----:B------:R-:W-:Y:S01]  /*7de0*/  R2UR UR4, R39 ;  /* 0x00000000270472ca */ /* 0x000fe200000e0000 */
[----:B------:R-:W-:Y:S01]  /*7df0*/  BSSY.RECONVERGENT B0, `(.L_x_130) ;  /* 0x0000090000007945 */ /* 0x000fe20003800200 */
[----:B------:R-:W-:Y:S02]  /*7e00*/  LOP3.LUT R43, R48, 0xffff0000, RZ, 0xc0, !PT ;  /* 0xffff0000302b7812 */ /* 0x000fe400078ec0ff */
[----:B------:R-:W-:Y:S02]  /*7e10*/  LOP3.LUT R42, R49, 0xffff0000, RZ, 0xc0, !PT ;  /* 0xffff0000312a7812 */ /* 0x000fe400078ec0ff */
[----:B------:R-:W-:Y:S02]  /*7e20*/  SHF.L.U32 R45, R51, 0x10, RZ ;  /* 0x00000010332d7819 */ /* 0x000fe400000006ff */
[----:B------:R-:W-:Y:S02]  /*7e30*/  ISETP.NE.AND P6, PT, R98, RZ, PT ;  /* 0x000000ff6200720c */ /* 0x000fe40003fc5270 */
[----:B------:R-:W-:Y:S02]  /*7e40*/  MOV R52, UR46 ;  /* 0x0000002e00347c02 */ /* 0x000fe40008000f00 */
[----:B------:R-:W-:Y:S01]  /*7e50*/  MOV R61, UR54 ;  /* 0x00000036003d7c02 */ /* 0x000fe20008000f00 */
[----:B----4-:R-:W1:Y:S01]  /*7e60*/  LDTM.x32 R4, tmem[UR4+0x20] ;  /* 0x00002004000479ee */ /* 0x010e6200082c0000 */
[----:B------:R-:W-:Y:S02]  /*7e70*/  LOP3.LUT R44, R75, 0xffff0000, RZ, 0xc0, !PT ;  /* 0xffff00004b2c7812 */ /* 0x000fe400078ec0ff */
[----:B------:R-:W-:Y:S02]  /*7e80*/  ISETP.NE.AND P0, PT, R95, RZ, PT ;  /* 0x000000ff5f00720c */ /* 0x000fe40003f05270 */
[----:B------:R-:W-:Y:S03]  /*7e90*/  LEA R62, R46, UR44, 0x3 ;  /* 0x0000002c2e3e7c11 */ /* 0x000fe6000f8e18ff */
[----:B------:R-:W-:Y:S02]  /*7ea0*/  @P6 LEA R52, R52, UR44, 0x3 ;  /* 0x0000002c34346c11 */ /* 0x000fe4000f8e18ff */
[----:B------:R-:W-:Y:S02]  /*7eb0*/  @P6 SHF.L.U32 R63, R90, 0x1f, RZ ;  /* 0x0000001f5a3f6819 */ /* 0x000fe400000006ff */
[----:B------:R-:W-:Y:S04]  /*7ec0*/  @P6 IADD3 R52, PT, PT, R52, 0x90, RZ ;  /* 0x0000009034346810 */ /* 0x000fe80007ffe0ff */
[----:B------:R-:W-:Y:S01]  /*7ed0*/  @P6 PRMT R61, R61, 0x654, R52 ;  /* 0x000006543d3d6816 */ /* 0x000fe20000000034 */
[C---:B-1----:R-:W-:Y:S01]  /*7ee0*/  FMUL R0, R38.reuse, R4 ;  /* 0x0000000426007220 */ /* 0x042fe20000400000 */
[C---:B------:R-:W-:Y:S01]  /*7ef0*/  FMUL R2, R38.reuse, R5 ;  /* 0x0000000526027220 */ /* 0x040fe20000400000 */
[C---:B------:R-:W-:Y:S01]  /*7f00*/  FMUL R3, R38.reuse, R6 ;  /* 0x0000000626037220 */ /* 0x040fe20000400000 */
[----:B------:R-:W-:Y:S01]  /*7f10*/  FMUL R7, R38, R7 ;  /* 0x0000000726077220 */ /* 0x000fe20000400000 */
[----:B------:R-:W-:Y:S01]  /*7f20*/  FFMA R0, R41, R40, R0 ;  /* 0x0000002829007223 */ /* 0x000fe20000000000 */
[----:B------:R-:W-:Y:S01]  /*7f30*/  SHF.L.U32 R40, R49, 0x10, RZ ;  /* 0x0000001031287819 */ /* 0x000fe200000006ff */
[C---:B------:R-:W-:Y:S01]  /*7f40*/  FFMA R2, R41.reuse, R43, R2 ;  /* 0x0000002b29027223 */ /* 0x040fe20000000002 */
[----:B------:R-:W-:Y:S01]  /*7f50*/  SHF.L.U32 R43, R50, 0x10, RZ ;  /* 0x00000010322b7819 */ /* 0x000fe200000006ff */
[C---:B------:R-:W-:Y:S01]  /*7f60*/  FMUL R4, R38.reuse, R8 ;  /* 0x0000000826047220 */ /* 0x040fe20000400000 */
[----:B------:R-:W-:Y:S01]  /*7f70*/  FMUL R5, R38, R9 ;  /* 0x0000000926057220 */ /* 0x000fe20000400000 */
[C---:B------:R-:W-:Y:S01]  /*7f80*/  FFMA R3, R41.reuse, R40, R3 ;  /* 0x0000002829037223 */ /* 0x040fe20000000003 */
[----:B------:R-:W-:Y:S01]  /*7f90*/  LOP3.LUT R40, R50, 0xffff0000, RZ, 0xc0, !PT ;  /* 0xffff000032287812 */ /* 0x000fe200078ec0ff */
[----:B------:R-:W-:Y:S01]  /*7fa0*/  FFMA R7, R41, R42, R7 ;  /* 0x0000002a29077223 */ /* 0x000fe20000000007 */
[----:B------:R-:W-:Y:S01]  /*7fb0*/  LOP3.LUT R42, R51, 0xffff0000, RZ, 0xc0, !PT ;  /* 0xffff0000332a7812 */ /* 0x000fe200078ec0ff */
[----:B------:R-:W-:Y:S01]  /*7fc0*/  FMUL R6, R38, R10 ;  /* 0x0000000a26067220 */ /* 0x000fe20000400000 */
[----:B------:R-:W-:Y:S01]  /*7fd0*/  F2FP.BF16.F32.PACK_AB R52, R2, R0 ;  /* 0x000000000234723e */ /* 0x000fe200000010ff */
[----:B------:R-:W-:Y:S01]  /*7fe0*/  FMUL R11, R38, R11 ;  /* 0x0000000b260b7220 */ /* 0x000fe20000400000 */
[----:B------:R-:W-:Y:S01]  /*7ff0*/  F2FP.BF16.F32.PACK_AB R53, R7, R3 ;  /* 0x000000030735723e */ /* 0x000fe200000010ff */
        /* <DEDUP_REMOVED lines=20> */
[C---:B------:R-:W-:Y:S01]  /*8140*/  FMUL R12, R38.reuse, R16 ;  /* 0x00000010260c7220 */ /* 0x040fe20000400000 */
        /* <DEDUP_REMOVED lines=13> */
[----:B------:R1:W-:Y:S01]  /*8220*/  STS.128 [R93+0x2000], R52 ;  /* 0x002000345d007388 */ /* 0x0003e20000000c00 */
[----:B------:R-:W-:Y:S01]  /*8230*/  F2FP.BF16.F32.PACK_AB R70, R13, R12 ;  /* 0x0000000c0d46723e */ /* 0x000fe200000010ff */
[----:B------:R-:W-:Y:S01]  /*8240*/  FFMA R19, R41, R40, R19 ;  /* 0x0000002829137223 */ /* 0x000fe20000000013 */
[----:B------:R-:W-:Y:S01]  /*8250*/  LOP3.LUT R40, R64, 0xffff0000, RZ, 0xc0, !PT ;  /* 0xffff000040287812 */ /* 0x000fe200078ec0ff */
[C---:B------:R-:W-:Y:S01]  /*8260*/  FMUL R16, R38.reuse, R20 ;  /* 0x0000001426107220 */ /* 0x040fe20000400000 */
[C---:B------:R-:W-:Y:S01]  /*8270*/  FMUL R17, R38.reuse, R21 ;  /* 0x0000001526117220 */ /* 0x040fe20000400000 */
[C---:B------:R-:W-:Y:S01]  /*8280*/  FMUL R18, R38.reuse, R22 ;  /* 0x0000001626127220 */ /* 0x040fe20000400000 */
[----:B------:R-:W-:Y:S01]  /*8290*/  F2FP.BF16.F32.PACK_AB R71, R19, R14 ;  /* 0x0000000e1347723e */ /* 0x000fe200000010ff */
[----:B------:R-:W-:Y:S01]  /*82a0*/  FMUL R23, R38, R23 ;  /* 0x0000001726177220 */ /* 0x000fe20000400000 */
[----:B------:R-:W-:Y:S01]  /*82b0*/  FFMA R16, R41, R43, R16 ;  /* 0x0000002b29107223 */ /* 0x000fe20000000010 */
[----:B------:R-:W-:Y:S01]  /*82c0*/  SHF.L.U32 R43, R67, 0x10, RZ ;  /* 0x00000010432b7819 */ /* 0x000fe200000006ff */
[C---:B------:R-:W-:Y:S01]  /*82d0*/  FFMA R17, R41.reuse, R40, R17 ;  /* 0x0000002829117223 */ /* 0x040fe20000000011 */
[----:B------:R1:W-:Y:S01]  /*82e0*/  STS.128 [R92+0x2010], R68 ;  /* 0x002010445c007388 */ /* 0x0003e20000000c00 */
        /* <DEDUP_REMOVED lines=8> */
[C---:B------:R-:W-:Y:S01]  /*8370*/  FMUL R22, R38.reuse, R26 ;  /* 0x0000001a26167220 */ /* 0x040fe20000400000 */
[----:B------:R-:W-:Y:S01]  /*8380*/  FFMA R20, R41, R40, R20 ;  /* 0x0000002829147223 */ /* 0x000fe20000000014 */
[----:B------:R-:W-:Y:S01]  /*8390*/  LOP3.LUT R40, R67, 0xffff0000, RZ, 0xc0, !PT ;  /* 0xffff000043287812 */ /* 0x000fe200078ec0ff */
[C---:B------:R-:W-:Y:S01]  /*83a0*/  FFMA R21, R41.reuse, R42, R21 ;  /* 0x0000002a29157223 */ /* 0x040fe20000000015 */
[C---:B------:R-:W-:Y:S01]  /*83b0*/  FFMA R22, R41.reuse, R43, R22 ;  /* 0x0000002b29167223 */ /* 0x040fe20000000016 */
[----:B------:R-:W-:Y:S01]  /*83c0*/  FMUL R27, R38, R27 ;  /* 0x0000001b261b7220 */ /* 0x000fe20000400000 */
[----:B------:R-:W-:Y:S01]  /*83d0*/  SHF.L.U32 R43, R72, 0x10, RZ ;  /* 0x00000010482b7819 */ /* 0x000fe200000006ff */
[----:B------:R-:W-:Y:S01]  /*83e0*/  FMUL R24, R38, R28 ;  /* 0x0000001c26187220 */ /* 0x000fe20000400000 */
[----:B------:R-:W-:Y:S01]  /*83f0*/  LOP3.LUT R42, R72, 0xffff0000, RZ, 0xc0, !PT ;  /* 0xffff0000482a7812 */ /* 0x000fe200078ec0ff */
[C---:B------:R-:W-:Y:S01]  /*8400*/  FMUL R25, R38.reuse, R29 ;  /* 0x0000001d26197220 */ /* 0x040fe20000400000 */
[C---:B------:R-:W-:Y:S01]  /*8410*/  FMUL R26, R38.reuse, R30 ;  /* 0x0000001e261a7220 */ /* 0x040fe20000400000 */
[C---:B------:R-:W-:Y:S01]  /*8420*/  FFMA R27, R41.reuse, R40, R27 ;  /* 0x00000028291b7223 */ /* 0x040fe2000000001b */
[----:B------:R-:W-:Y:S01]  /*8430*/  FFMA R24, R41, R43, R24 ;  /* 0x0000002b29187223 */ /* 0x000fe20000000018 */
[----:B------:R-:W-:Y:S01]  /*8440*/  LOP3.LUT R40, R73, 0xffff0000, RZ, 0xc0, !PT ;  /* 0xffff000049287812 */ /* 0x000fe200078ec0ff */
[C---:B------:R-:W-:Y:S01]  /*8450*/  FFMA R25, R41.reuse, R42, R25 ;  /* 0x0000002a29197223 */ /* 0x040fe20000000019 */
[----:B------:R-:W-:Y:S01]  /*8460*/  FMUL R31, R38, R31 ;  /* 0x0000001f261f7220 */ /* 0x000fe20000400000 */
[----:B------:R-:W-:Y:S01]  /*8470*/  SHF.L.U32 R43, R74, 0x10, RZ ;  /* 0x000000104a2b7819 */ /* 0x000fe200000006ff */
[----:B------:R-:W-:Y:S01]  /*8480*/  FFMA R26, R41, R45, R26 ;  /* 0x0000002d291a7223 */ /* 0x000fe2000000001a */
        /* <DEDUP_REMOVED lines=29> */
[----:B------:R-:W-:Y:S02]  /*8660*/  UIADD3 UR9, UPT, UPT, UR49, 0x20, URZ ;  /* 0x0000002031097890 */ /* 0x000fe4000fffe0ff */
[----:B------:R-:W-:Y:S01]  /*8670*/  UIADD3 UR8, UPT, UPT, UR44, 0x2200, URZ ;  /* 0x000022002c087890 */ /* 0x000fe2000fffe0ff */
[----:B------:R-:W-:Y:S01]  /*8680*/  UMOV UR10, UR50 ;  /* 0x00000032000a7c82 */ /* 0x000fe20008000000 */
[----:B------:R-:W-:Y:S01]  /*8690*/  UMOV UR11, UR36 ;  /* 0x00000024000b7c82 */ /* 0x000fe20008000000 */
[----:B---3--:R-:W-:Y:S04]  /*86a0*/  UIADD3 UR4, UP0, UPT, UR6, 0xa80, URZ ;  /* 0x00000a8006047890 */ /* 0x008fe8000ff1e0ff */
[----:B------:R-:W-:Y:S09]  /*86b0*/  UIADD3.X UR5, UPT, UPT, URZ, UR7, URZ, UP0, !UPT ;  /* 0x00000007ff057290 */ /* 0x000ff200087fe4ff */
[----:B------:R3:W-:Y:S01]  /*86c0*/  UTMASTG.3D [UR8], [UR4] ;  /* 0x00000008040073b5 */ /* 0x0007e20008010000 */
[----:B------:R0:W-:Y:S01]  /*86d0*/  UTMACMDFLUSH ;  /* 0x00000000000079b7 */ /* 0x0001e20000000000 */
[----:B---3--:R-:W-:Y:S04]  /*86e0*/  DEPBAR.LE SB0, 0x1 ;  /* 0x000080400000791a */ /* 0x008fe80000000000 */
.L_x_131:
[----:B------:R-:W-:Y:S05]  /*86f0*/  BSYNC.RECONVERGENT B0 ;  /* 0x0000000000007941 */ /* 0x000fea0003800200 */
.L_x_130:
[----:B------:R-:W-:Y:S01]  /*8700*/  BAR.SYNC.DEFER_BLOCKING 0x1, 0x80 ;  /* 0x0042000000007b1d */ /* 0x000fe20000010000 */
[----:B------:R-:W-:Y:S04]  /*8710*/  UIADD3 UR4, UPT, UPT, UR46, 0x1, URZ ;  /* 0x000000012e047890 */ /* 0x000fe8000fffe0ff */
[----:B------:R-:W-:Y:S04]  /*8720*/  UISETP.NE.AND UP0, UPT, UR4, 0x4, UPT ;  /* 0x000000040400788c */ /* 0x000fe8000bf05270 */
[----:B------:R-:W-:Y:S01]  /*8730*/  USEL UR45, UR4, URZ, UP0 ;  /* 0x000000ff042d7287 */ /* 0x000fe20008000000 */
[----:B------:R3:W-:Y:S01]  /*8740*/  @P6 SYNCS.ARRIVE.TRANS64.RED.A1T0 RZ, [R61+URZ], RZ ;  /* 0x000000ff3dff69a7 */ /* 0x0007e200081004ff */
[----:B------:R-:W-:Y:S01]  /*8750*/  BSSY B1, `(.L_x_132) ;  /* 0x0000017000017945 */ /* 0x000fe20003800000 */
[----:B------:R-:W4:Y:S02]  /*8760*/  @P6 SYNCS.PHASECHK.TRANS64.TRYWAIT P0, [R62+URZ+0x70], R63 ;  /* 0x0000703f3e0065a7 */ /* 0x000f2400080011ff */
[----:B----4-:R-:W-:Y:S01]  /*8770*/  @P6 SEL R47, RZ, 0x1, !P0 ;  /* 0x00000001ff2f6807 */ /* 0x010fe20004000000 */
[----:B---3--:R-:W-:Y:S06]  /*8780*/  @!P6 BRA `(.L_x_133) ;  /* 0x00000000004ce947 */ /* 0x008fec0003800000 */
        /* <DEDUP_REMOVED lines=9> */
[----:B------:R-:W-:Y:S04]  /*8820*/  SHF.L.U32 R5, R90, 0x1f, RZ ;  /* 0x0000001f5a057819 */ /* 0x000fe800000006ff */
[----:B------:R-:W3:Y:S02]  /*8830*/  SYNCS.PHASECHK.TRANS64.TRYWAIT P0, [R62+URZ+0x70], R5 ;  /* 0x000070053e0075a7 */ /* 0x000ee400080011ff */
[----:B---3--:R-:W-:Y:S05]  /*8840*/  @!P0 BRA `(.L_x_136) ;  /* 0x0000002400dc8947 */ /* 0x008fea0003800000 */
.L_x_135:
[----:B------:R-:W-:Y:S05]  /*8850*/  BSYNC B0 ;  /* 0x0000000000007941 */ /* 0x000fea0003800000 */
.L_x_134:
[----:B------:R-:W-:Y:S02]  /*8860*/  ISETP.NE.AND P0, PT, R60, RZ, PT ;  /* 0x000000ff3c00720c */ /* 0x000fe40003f05270 */
[----:B------:R-:W-:Y:S11]  /*8870*/  IADD3 R46, PT, PT, R46, 0x1, RZ ;  /* 0x000000012e2e7810 */ /* 0x000ff60007ffe0ff */
[----:B------:R4:W1:Y:S04]  /*8880*/  @P0 LDS.128 R48, [R4] ;  /* 0x0000000004300984 */ /* 0x0008680000000c00 */
[----:B------:R4:W1:Y:S04]  /*8890*/  @P0 LDS.128 R56, [R3+0x10] ;  /* 0x0000100003380984 */ /* 0x0008680000000c00 */
[----:B------:R4:W1:Y:S04]  /*88a0*/  @P0 LDS.128 R64, [R2+0x20] ;  /* 0x0000200002400984 */ /* 0x0008680000000c00 */
[----:B------:R4:W1:Y:S02]  /*88b0*/  @P0 LDS.128 R72, [R0+0x30] ;  /* 0x0000300000480984 */ /* 0x0008640000000c00 */
.L_x_133:
[----:B------:R-:W-:Y:S05]  /*88c0*/  BSYNC B1 ;  /* 0x0000000000017941 */ /* 0x000fea0003800000 */
.L_x_132:
[----:B----4-:R-:W-:Y:S05]  /*88d0*/  VIADD R0, R39, 0x40 ;  /* 0x0000004027007836 */ /* 0x010fea0000000000 */
        /* <DEDUP_REMOVED lines=9> */
[----:B------:R-:W4:Y:S01]  /*8970*/  LDCU.64 UR6, c[0x4][0x78] ;  /* 0x01000f00ff0677ac */ /* 0x000f220008000a00 */
[----:B------:R-:W1:Y:S01]  /*8980*/  LDC.64 R2, c[0x4][R3] ;  /* 0x0100000003027b82 */ /* 0x000e620000000a00 */
[----:B------:R-:W5:Y:S01]  /*8990*/  LDCU.64 UR4, c[0x4][0x10] ;  /* 0x01000200ff0477ac */ /* 0x000f620008000a00 */
[----:B---3--:R-:W-:Y:S01]  /*89a0*/  MOV R5, UR9 ;  /* 0x0000000900057c02 */ /* 0x008fe20008000f00 */
[----:B------:R-:W-:Y:S01]  /*89b0*/  IMAD.U32 R4, RZ, RZ, UR8 ;  /* 0x00000008ff047e24 */ /* 0x000fe2000f8e00ff */
[----:B----4-:R-:W-:Y:S01]  /*89c0*/  MOV R7, UR7 ;  /* 0x0000000700077c02 */ /* 0x010fe20008000f00 */
[----:B------:R-:W-:Y:S01]  /*89d0*/  IMAD.U32 R6, RZ, RZ, UR6 ;  /* 0x00000006ff067e24 */ /* 0x000fe2000f8e00ff */
[----:B-----5:R-:W-:Y:S01]  /*89e0*/  MOV R11, UR5 ;  /* 0x00000005000b7c02 */ /* 0x020fe20008000f00 */
[----:B------:R-:W-:Y:S02]  /*89f0*/  IMAD.U32 R10, RZ, RZ, UR4 ;  /* 0x00000004ff0a7e24 */ /* 0x000fe4000f8e00ff */
[----:B------:R-:W-:Y:S07]  /*8a00*/  LEPC R20, `(.L_x_137) ;  /* 0x000000001014794e */ /* 0x000fee0000000000 */
[----:B-12---:R-:W-:Y:S05]  /*8a10*/  CALL.ABS.NOINC R2 ;  /* 0x0000000002007343 */ /* 0x006fea0003c00000 */
.L_x_137:
        /* <DEDUP_REMOVED lines=10> */
[----:B---3--:R-:W1:Y:S01]  /*8ac0*/  LDTM.x32 R4, tmem[UR4+0x40] ;  /* 0x00004004000479ee */ /* 0x008e6200082c0000 */
        /* <DEDUP_REMOVED lines=136> */
.L_x_139:
[----:B------:R-:W-:Y:S05]  /*9350*/  BSYNC.RECONVERGENT B0 ;  /* 0x0000000000007941 */ /* 0x000fea0003800200 */
.L_x_138:
        /* <DEDUP_REMOVED lines=21> */
.L_x_143:
[----:B------:R-:W-:Y:S05]  /*94b0*/  BSYNC B0 ;  /* 0x0000000000007941 */ /* 0x000fea0003800000 */
.L_x_142:
[----:B------:R-:W-:Y:S11]  /*94c0*/  ISETP.NE.AND P0, PT, R60, RZ, PT ;  /* 0x000000ff3c00720c */ /* 0x000ff60003f05270 */
[----:B------:R-:W-:Y:S02]  /*94d0*/  @!UPT UIADD3 URZ, UPT, UPT, URZ, URZ, URZ ;  /* 0x000000fffffff290 */ /* 0x000fe4000fffe0ff */
[----:B------:R4:W1:Y:S04]  /*94e0*/  @P0 LDS.128 R48, [R3] ;  /* 0x0000000003300984 */ /* 0x0008680000000c00 */
[----:B------:R4:W1:Y:S04]  /*94f0*/  @P0 LDS.128 R56, [R2+0x10] ;  /* 0x0000100002380984 */ /* 0x0008680000000c00 */
[----:B------:R4:W1:Y:S04]  /*9500*/  @P0 LDS.128 R64, [R0+0x20] ;  /* 0x0000200000400984 */ /* 0x0008680000000c00 */
[----:B------:R4:W1:Y:S02]  /*9510*/  @P0 LDS.128 R72, [R46+0x30] ;  /* 0x000030002e480984 */ /* 0x0008640000000c00 */
.L_x_141:
[----:B------:R-:W-:Y:S05]  /*9520*/  BSYNC B1 ;  /* 0x0000000000017941 */ /* 0x000fea0003800000 */
.L_x_140:
        /* <DEDUP_REMOVED lines=21> */
.L_x_145:
[----:B------:R-:W-:Y:S01]  /*9680*/  ISETP.NE.AND P0, PT, R95, RZ, PT ;  /* 0x000000ff5f00720c */ /* 0x000fe20003f05270 */
[----:B------:R-:W-:Y:S05]  /*9690*/  WARPSYNC.ALL ;  /* 0x0000000000007948 */ /* 0x000fea0003800000 */
[----:B------:R-:W-:Y:S01]  /*96a0*/  R2UR UR4, R39 ;  /* 0x00000000270472ca */ /* 0x000fe200000e0000 */
[----:B------:R-:W-:Y:S01]  /*96b0*/  BSSY.RECONVERGENT B0, `(.L_x_146) ;  /* 0x000008c000007945 */ /* 0x000fe20003800200 */
[C---:B-1----:R-:W-:Y:S02]  /*96c0*/  SHF.L.U32 R40, R48.reuse, 0x10, RZ ;  /* 0x0000001030287819 */ /* 0x042fe400000006ff */
[----:B------:R-:W-:Y:S02]  /*96d0*/  LOP3.LUT R42, R48, 0xffff0000, RZ, 0xc0, !PT ;  /* 0xffff0000302a7812 */ /* 0x000fe400078ec0ff */
[C---:B------:R-:W-:Y:S02]  /*96e0*/  SHF.L.U32 R43, R49.reuse, 0x10, RZ ;  /* 0x00000010312b7819 */ /* 0x040fe400000006ff */
[----:B------:R-:W-:Y:S02]  /*96f0*/  LOP3.LUT R44, R49, 0xffff0000, RZ, 0xc0, !PT ;  /* 0xffff0000312c7812 */ /* 0x000fe400078ec0ff */
[C---:B------:R-:W-:Y:S02]  /*9700*/  SHF.L.U32 R45, R50.reuse, 0x10, RZ ;  /* 0x00000010322d7819 */ /* 0x040fe400000006ff */
[----:B------:R-:W-:Y:S01]  /*9710*/  LOP3.LUT R46, R50, 0xffff0000, RZ, 0xc0, !PT ;  /* 0xffff0000322e7812 */ /* 0x000fe200078ec0ff */
[----:B---3--:R-:W1:Y:S01]  /*9720*/  LDTM.x32 R4, tmem[UR4+0x60] ;  /* 0x00006004000479ee */ /* 0x008e6200082c0000 */
[C---:B------:R-:W-:Y:S01]  /*9730*/  SHF.L.U32 R47, R51.reuse, 0x10, RZ ;  /* 0x00000010332f7819 */ /* 0x040fe200000006ff */
[----:B------:R-:W-:Y:S01]  /*9740*/  NOP ;  /* 0x0000000000007918 */ /* 0x000fe20000000000 */
[----:B------:R-:W-:Y:S02]  /*9750*/  LOP3.LUT R48, R51, 0xffff0000, RZ, 0xc0, !PT ;  /* 0xffff000033307812 */ /* 0x000fe400078ec0ff */
[C---:B------:R-:W-:Y:S02]  /*9760*/  SHF.L.U32 R49, R56.reuse, 0x10, RZ ;  /* 0x0000001038317819 */ /* 0x040fe400000006ff */
[----:B------:R-:W-:Y:S02]  /*9770*/  LOP3.LUT R51, R56, 0xffff0000, RZ, 0xc0, !PT ;  /* 0xffff000038337812 */ /* 0x000fe400078ec0ff */
[C---:B------:R-:W-:Y:S02]  /*9780*/  SHF.L.U32 R50, R57.reuse, 0x10, RZ ;  /* 0x0000001039327819 */ /* 0x040fe400000006ff */
[----:B------:R-:W-:Y:S02]  /*9790*/  LOP3.LUT R52, R57, 0xffff0000, RZ, 0xc0, !PT ;  /* 0xffff000039347812 */ /* 0x000fe400078ec0ff */
[C---:B------:R-:W-:Y:S02]  /*97a0*/  SHF.L.U32 R53, R58.reuse, 0x10, RZ ;  /* 0x000000103a357819 */ /* 0x040fe400000006ff */
[----:B------:R-:W-:Y:S02]  /*97b0*/  LOP3.LUT R54, R58, 0xffff0000, RZ, 0xc0, !PT ;  /* 0xffff00003a367812 */ /* 0x000fe400078ec0ff */
[----:B------:R-:W-:Y:S02]  /*97c0*/  SHF.L.U32 R55, R59, 0x10, RZ ;  /* 0x000000103b377819 */ /* 0x000fe400000006ff */
[----:B------:R-:W-:Y:S02]  /*97d0*/  IADD3 R99, PT, PT, R99, 0xf0, RZ ;  /* 0x000000f063637810 */ /* 0x000fe40007ffe0ff */
[----:B------:R-:W-:Y:S02]  /*97e0*/  LOP3.LUT R56, R59, 0xffff0000, RZ, 0xc0, !PT ;  /* 0xffff00003b387812 */ /* 0x000fe400078ec0ff */
[----:B------:R-:W-:Y:S01]  /*97f0*/  SHF.L.U32 R57, R64, 0x10, RZ ;  /* 0x0000001040397819 */ /* 0x000fe200000006ff */
[----:B-1----:R-:W-:Y:S01]  /*9800*/  FMUL R4, R38, R4 ;  /* 0x0000000426047220 */ /* 0x002fe20000400000 */
[----:B------:R-:W-:Y:S01]  /*9810*/  LOP3.LUT R58, R64, 0xffff0000, RZ, 0xc0, !PT ;  /* 0xffff0000403a7812 */ /* 0x000fe200078ec0ff */
[C---:B------:R-:W-:Y:S01]  /*9820*/  FMUL R5, R38.reuse, R5 ;  /* 0x0000000526057220 */ /* 0x040fe20000400000 */
[----:B------:R-:W-:Y:S01]  /*9830*/  LOP3.LUT R99, R99, 0xfefffff8, RZ, 0xc0, !PT ;  /* 0xfefffff863637812 */ /* 0x000fe200078ec0ff */
[C---:B------:R-:W-:Y:S01]  /*9840*/  FFMA R4, R41.reuse, R40, R4 ;  /* 0x0000002829047223 */ /* 0x040fe20000000004 */
[C---:B------:R-:W-:Y:S01]  /*9850*/  FMUL R6, R38.reuse, R6 ;  /* 0x0000000626067220 */ /* 0x040fe20000400000 */
[----:B------:R-:W-:Y:S01]  /*9860*/  FFMA R5, R41, R42, R5 ;  /* 0x0000002a29057223 */ /* 0x000fe20000000005 */
[----:B------:R-:W-:Y:S01]  /*9870*/  SHF.L.U32 R59, R65, 0x10, RZ ;  /* 0x00000010413b7819 */ /* 0x000fe200000006ff */
[----:B------:R1:W-:Y:S01]  /*9880*/  SYNCS.ARRIVE.TRANS64.RED.A1T0 RZ, [R99+URZ], RZ ;  /* 0x000000ff63ff79a7 */ /* 0x0003e200081004ff */
[----:B------:R-:W-:Y:S01]  /*9890*/  FFMA R6, R41, R43, R6 ;  /* 0x0000002b29067223 */ /* 0x000fe20000000006 */
[C---:B------:R-:W-:Y:S01]  /*98a0*/  FMUL R7, R38.reuse, R7 ;  /* 0x0000000726077220 */ /* 0x040fe20000400000 */
[----:B------:R-:W-:Y:S01]  /*98b0*/  F2FP.BF16.F32.PACK_AB R100, R5, R4 ;  /* 0x000000040564723e */ /* 0x000fe200000010ff */
[C---:B------:R-:W-:Y:S01]  /*98c0*/  FMUL R8, R38.reuse, R8 ;  /* 0x0000000826087220 */ /* 0x040fe20000400000 */
[----:B------:R-:W-:Y:S01]  /*98d0*/  FMUL R9, R38, R9 ;  /* 0x0000000926097220 */ /* 0x000fe20000400000 */
[----:B------:R-:W-:Y:S01]  /*98e0*/  LOP3.LUT R60, R65, 0xffff0000, RZ, 0xc0, !PT ;  /* 0xffff0000413c7812 */ /* 0x000fe200078ec0ff */
[C---:B------:R-:W-:Y:S01]  /*98f0*/  FFMA R7, R41.reuse, R44, R7 ;  /* 0x0000002c29077223 */ /* 0x040fe20000000007 */
[C---:B------:R-:W-:Y:S01]  /*9900*/  FFMA R8, R41.reuse, R45, R8 ;  /* 0x0000002d29087223 */ /* 0x040fe20000000008 */
[----:B------:R-:W-:Y:S01]  /*9910*/  SHF.L.U32 R61, R66, 0x10, RZ ;  /* 0x00000010423d7819 */ /* 0x000fe200000006ff */
[----:B------:R-:W-:Y:S01]  /*9920*/  FFMA R9, R41, R46, R9 ;  /* 0x0000002e29097223 */ /* 0x000fe20000000009 */
[C---:B------:R-:W-:Y:S01]  /*9930*/  FMUL R10, R38.reuse, R10 ;  /* 0x0000000a260a7220 */ /* 0x040fe20000400000 */
[----:B------:R-:W-:Y:S01]  /*9940*/  F2FP.BF16.F32.PACK_AB R101, R7, R6 ;  /* 0x000000060765723e */ /* 0x000fe200000010ff */
[C---:B------:R-:W-:Y:S01]  /*9950*/  FMUL R11, R38.reuse, R11 ;  /* 0x0000000b260b7220 */ /* 0x040fe20000400000 */
[----:B------:R-:W-:Y:S01]  /*9960*/  FMUL R0, R38, R12 ;  /* 0x0000000c26007220 */ /* 0x000fe20000400000 */
[----:B------:R-:W-:Y:S01]  /*9970*/  F2FP.BF16.F32.PACK_AB R102, R9, R8 ;  /* 0x000000080966723e */ /* 0x000fe200000010ff */
[C---:B------:R-:W-:Y:S01]  /*9980*/  FFMA R10, R41.reuse, R47, R10 ;  /* 0x0000002f290a7223 */ /* 0x040fe2000000000a */
[C---:B------:R-:W-:Y:S01]  /*9990*/  FFMA R11, R41.reuse, R48, R11 ;  /* 0x00000030290b7223 */ /* 0x040fe2000000000b */
[----:B------:R-:W-:Y:S01]  /*99a0*/  LOP3.LUT R62, R66, 0xffff0000, RZ, 0xc0, !PT ;  /* 0xffff0000423e7812 */ /* 0x000fe200078ec0ff */
[----:B------:R-:W-:Y:S01]  /*99b0*/  FFMA R0, R41, R49, R0 ;  /* 0x0000003129007223 */ /* 0x000fe20000000000 */
[C---:B------:R-:W-:Y:S01]  /*99c0*/  FMUL R2, R38.reuse, R13 ;  /* 0x0000000d26027220 */ /* 0x040fe20000400000 */
[----:B------:R-:W-:Y:S01]  /*99d0*/  SHF.L.U32 R63, R67, 0x10, RZ ;  /* 0x00000010433f7819 */ /* 0x000fe200000006ff */
[C---:B------:R-:W-:Y:S01]  /*99e0*/  FMUL R3, R38.reuse, R14 ;  /* 0x0000000e26037220 */ /* 0x040fe20000400000 */
[----:B------:R-:W-:Y:S01]  /*99f0*/  F2FP.BF16.F32.PACK_AB R103, R11, R10 ;  /* 0x0000000a0b67723e */ /* 0x000fe200000010ff */
[----:B------:R-:W-:Y:S01]  /*9a00*/  FFMA R2, R41, R51, R2 ;  /* 0x0000003329027223 */ /* 0x000fe20000000002 */
[C---:B------:R-:W-:Y:S01]  /*9a10*/  FMUL R15, R38.reuse, R15 ;  /* 0x0000000f260f7220 */ /* 0x040fe20000400000 */
[C---:B------:R-:W-:Y:S01]  /*9a20*/  FMUL R12, R38.reuse, R16 ;  /* 0x00000010260c7220 */ /* 0x040fe20000400000 */
[----:B------:R-:W-:Y:S01]  /*9a30*/  FMUL R13, R38, R17 ;  /* 0x00000011260d7220 */ /* 0x000fe20000400000 */
[----:B------:R1:W-:Y:S01]  /*9a40*/  STS.128 [R93+0x6000], R100 ;  /* 0x006000645d007388 */ /* 0x0003e20000000c00 */
[----:B------:R-:W-:Y:S01]  /*9a50*/  LOP3.LUT R64, R67, 0xffff0000, RZ, 0xc0, !PT ;  /* 0xffff000043407812 */ /* 0x000fe200078ec0ff */
[C---:B------:R-:W-:Y:S01]  /*9a60*/  FFMA R3, R41.reuse, R50, R3 ;  /* 0x0000003229037223 */ /* 0x040fe20000000003 */
[----:B------:R-:W-:Y:S01]  /*9a70*/  SHF.L.U32 R65, R72, 0x10, RZ ;  /* 0x0000001048417819 */ /* 0x000fe200000006ff */
[C---:B------:R-:W-:Y:S01]  /*9a80*/  FFMA R15, R41.reuse, R52, R15 ;  /* 0x00000034290f7223 */ /* 0x040fe2000000000f */
[----:B------:R-:W-:Y:S01]  /*9a90*/  F2FP.BF16.F32.PACK_AB R104, R2, R0 ;  /* 0x000000000268723e */ /* 0x000fe200000010ff */
[C---:B------:R-:W-:Y:S01]  /*9aa0*/  FFMA R12, R41.reuse, R53, R12 ;  /* 0x00000035290c7223 */ /* 0x040fe2000000000c */
[C---:B------:R-:W-:Y:S01]  /*9ab0*/  FFMA R13, R41.reuse, R54, R13 ;  /* 0x00000036290d7223 */ /* 0x040fe2000000000d */
[C---:B------:R-:W-:Y:S01]  /*9ac0*/  FMUL R14, R38.reuse, R18 ;  /* 0x00000012260e7220 */ /* 0x040fe20000400000 */
[C---:B------:R-:W-:Y:S01]  /*9ad0*/  FMUL R19, R38.reuse, R19 ;  /* 0x0000001326137220 */ /* 0x040fe20000400000 */
[C---:B------:R-:W-:Y:S01]  /*9ae0*/  FMUL R16, R38.reuse, R20 ;  /* 0x0000001426107220 */ /* 0x040fe20000400000 */
[C---:B------:R-:W-:Y:S01]  /*9af0*/  FMUL R17, R38.reuse, R21 ;  /* 0x0000001526117220 */ /* 0x040fe20000400000 */
[C---:B------:R-:W-:Y:S01]  /*9b00*/  FFMA R14, R41.reuse, R55, R14 ;  /* 0x00000037290e7223 */ /* 0x040fe2000000000e */
        /* <DEDUP_REMOVED lines=9> */
[----:B------:R-:W-:Y:S01]  /*9ba0*/  FFMA R23, R41, R60, R23 ;  /* 0x0000003c29177223 */ /* 0x000fe20000000017 */
[C---:B------:R-:W-:Y:S01]  /*9bb0*/  FMUL R27, R38.reuse, R27 ;  /* 0x0000001b261b7220 */ /* 0x040fe20000400000 */
[----:B------:R-:W-:Y:S01]  /*9bc0*/  F2FP.BF16.F32.PACK_AB R105, R15, R3 ;  /* 0x000000030f69723e */ /* 0x000fe200000010ff */
[----:B------:R-:W-:Y:S01]  /*9bd0*/  FFMA R20, R41, R61, R20 ;  /* 0x0000003d29147223 */ /* 0x000fe20000000014 */
[----:B------:R-:W-:Y:S01]  /*9be0*/  F2FP.BF16.F32.PACK_AB R106, R13, R12 ;  /* 0x0000000c0d6a723e */ /* 0x000fe200000010ff */
[----:B------:R-:W-:Y:S01]  /*9bf0*/  FMUL R24, R38, R28 ;  /* 0x0000001c26187220 */ /* 0x000fe20000400000 */
[----:B------:R-:W-:Y:S01]  /*9c00*/  F2FP.BF16.F32.PACK_AB R107, R19, R14 ;  /* 0x0000000e136b723e */ /* 0x000fe200000010ff */
[----:B------:R-:W-:Y:S01]  /*9c10*/  FFMA R21, R41, R62, R21 ;  /* 0x0000003e29157223 */ /* 0x000fe20000000015 */
[----:B------:R-:W-:Y:S01]  /*9c20*/  LOP3.LUT R66, R72, 0xffff0000, RZ, 0xc0, !PT ;  /* 0xffff000048427812 */ /* 0x000fe200078ec0ff */
[C---:B------:R-:W-:Y:S01]  /*9c30*/  FMUL R25, R38.reuse, R29 ;  /* 0x0000001d26197220 */ /* 0x040fe20000400000 */
[----:B------:R-:W-:Y:S01]  /*9c40*/  SHF.L.U32 R67, R73, 0x10, RZ ;  /* 0x0000001049437819 */ /* 0x000fe200000006ff */
[----:B------:R1:W-:Y:S01]  /*9c50*/  STS.128 [R92+0x6010], R104 ;  /* 0x006010685c007388 */ /* 0x0003e20000000c00 */
[----:B------:R-:W-:Y:S01]  /*9c60*/  FFMA R22, R41, R63, R22 ;  /* 0x0000003f29167223 */ /* 0x000fe20000000016 */
[----:B------:R-:W-:Y:S01]  /*9c70*/  LOP3.LUT R68, R73, 0xffff0000, RZ, 0xc0, !PT ;  /* 0xffff000049447812 */ /* 0x000fe200078ec0ff */
[----:B------:R-:W-:Y:S01]  /*9c80*/  FMUL R26, R38, R30 ;  /* 0x0000001e261a7220 */ /* 0x000fe20000400000 */
[C---:B------:R-:W-:Y:S01]  /*9c90*/  FFMA R27, R41.reuse, R64, R27 ;  /* 0x00000040291b7223 */ /* 0x040fe2000000001b */
[----:B------:R-:W-:Y:S01]  /*9ca0*/  SHF.L.U32 R69, R74, 0x10, RZ ;  /* 0x000000104a457819 */ /* 0x000fe200000006ff */
[----:B------:R-:W-:Y:S01]  /*9cb0*/  FMUL R31, R38, R31 ;  /* 0x0000001f261f7220 */ /* 0x000fe20000400000 */
[C---:B------:R-:W-:Y:S01]  /*9cc0*/  FFMA R24, R41.reuse, R65, R24 ;  /* 0x0000004129187223 */ /* 0x040fe20000000018 */
[----:B------:R-:W-:Y:S01]  /*9cd0*/  LOP3.LUT R70, R74, 0xffff0000, RZ, 0xc0, !PT ;  /* 0xffff00004a467812 */ /* 0x000fe200078ec0ff */
[C---:B------:R-:W-:Y:S01]  /*9ce0*/  FMUL R28, R38.reuse, R32 ;  /* 0x00000020261c7220 */ /* 0x040fe20000400000 */
[----:B------:R-:W-:Y:S01]  /*9cf0*/  FFMA R25, R41, R66, R25 ;  /* 0x0000004229197223 */ /* 0x000fe20000000019 */
[----:B------:R-:W-:Y:S01]  /*9d00*/  SHF.L.U32 R71, R75, 0x10, RZ ;  /* 0x000000104b477819 */ /* 0x000fe200000006ff */
[C---:B------:R-:W-:Y:S01]  /*9d10*/  FMUL R29, R38.reuse, R33 ;  /* 0x00000021261d7220 */ /* 0x040fe20000400000 */
[----:B------:R-:W-:Y:S01]  /*9d20*/  FFMA R26, R41, R67, R26 ;  /* 0x00000043291a7223 */ /* 0x000fe2000000001a */
[----:B------:R-:W-:Y:S01]  /*9d30*/  LOP3.LUT R72, R75, 0xffff0000, RZ, 0xc0, !PT ;  /* 0xffff00004b487812 */ /* 0x000fe200078ec0ff */
        /* <DEDUP_REMOVED lines=8> */
[----:B------:R-:W-:Y:S01]  /*9dc0*/  FFMA R30, R41, R71, R30 ;  /* 0x00000047291e7223 */ /* 0x000fe2000000001e */
[----:B------:R-:W-:Y:S01]  /*9dd0*/  F2FP.BF16.F32.PACK_AB R111, R27, R22 ;  /* 0x000000161b6f723e */ /* 0x000fe200000010ff */
[----:B------:R-:W-:Y:S01]  /*9de0*/  FFMA R35, R41, R72, R35 ;  /* 0x0000004829237223 */ /* 0x000fe20000000023 */
[----:B------:R-:W-:Y:S02]  /*9df0*/  F2FP.BF16.F32.PACK_AB R112, R25, R24 ;  /* 0x000000181970723e */ /* 0x000fe400000010ff */
[----:B------:R-:W-:Y:S01]  /*9e00*/  F2FP.BF16.F32.PACK_AB R113, R31, R26 ;  /* 0x0000001a1f71723e */ /* 0x000fe200000010ff */
[----:B------:R1:W-:Y:S01]  /*9e10*/  STS.128 [R91+0x6020], R108 ;  /* 0x0060206c5b007388 */ /* 0x0003e20000000c00 */
        /* <DEDUP_REMOVED lines=21> */
.L_x_147:
[----:B------:R-:W-:Y:S05]  /*9f70*/  BSYNC.RECONVERGENT B0 ;  /* 0x0000000000007941 */ /* 0x000fea0003800200 */
.L_x_146:
[----:B------:R-:W-:Y:S01]  /*9f80*/  BAR.SYNC.DEFER_BLOCKING 0x1, 0x80 ;  /* 0x0042000000007b1d */ /* 0x000fe20000010000 */
[----:B------:R-:W-:Y:S01]  /*9f90*/  UISETP.NE.AND UP0, UPT, UR47, -0x4, UPT ;  /* 0xfffffffc2f00788c */ /* 0x000fe2000bf05270 */
[----:B------:R-:W-:Y:S08]  /*9fa0*/  IADD3 R0, PT, PT, R36, 0x1, RZ ;  /* 0x0000000124007810 */ /* 0x000ff00007ffe0ff */
[----:B------:R-:W-:Y:S05]  /*9fb0*/  BRA.U !UP0, `(.L_x_148) ;  /* 0x0000000108287547 */ /* 0x000fea000b800000 */
[----:B------:R-:W-:Y:S01]  /*9fc0*/  ISETP.NE.AND P0, PT, R98, RZ, PT ;  /* 0x000000ff6200720c */ /* 0x000fe20003f05270 */
[----:B------:R-:W-:Y:S01]  /*9fd0*/  IMAD.U32 R3, RZ, RZ, UR46 ;  /* 0x0000002eff037e24 */ /* 0x000fe2000f8e00ff */
[----:B------:R-:W-:Y:S01]  /*9fe0*/  UIADD3 UR4, UPT, UPT, UR46, 0x1, URZ ;  /* 0x000000012e047890 */ /* 0x000fe2000fffe0ff */
[----:B------:R-:W-:Y:S03]  /*9ff0*/  IMAD.U32 R2, RZ, RZ, UR54 ;  /* 0x00000036ff027e24 */ /* 0x000fe6000f8e00ff */
[----:B------:R-:W-:Y:S04]  /*a000*/  UISETP.NE.AND UP0, UPT, UR4, 0x4, UPT ;  /* 0x000000040400788c */ /* 0x000fe8000bf05270 */
[----:B------:R-:W-:Y:S03]  /*a010*/  USEL UR46, UR4, URZ, UP0 ;  /* 0x000000ff042e7287 */ /* 0x000fe60008000000 */
[----:B------:R-:W-:Y:S05]  /*a020*/  @P0 LEA R3, R3, UR44, 0x3 ;  /* 0x0000002c03030c11 */ /* 0x000fea000f8e18ff */
[----:B------:R-:W-:Y:S05]  /*a030*/  @P0 VIADD R3, R3, 0x90 ;  /* 0x0000009003030836 */ /* 0x000fea0000000000 */
[----:B------:R-:W-:Y:S04]  /*a040*/  @P0 PRMT R2, R2, 0x654, R3 ;  /* 0x0000065402020816 */ /* 0x000fe80000000003 */
[----:B------:R3:W-:Y:S03]  /*a050*/  @P0 SYNCS.ARRIVE.TRANS64.RED.A1T0 RZ, [R2+URZ], RZ ;  /* 0x000000ff02ff09a7 */ /* 0x0007e600081004ff */
.L_x_148:
[----:B------:R-:W-:Y:S01]  /*a060*/  R2UR UR4, R82 ;  /* 0x00000000520472ca */ /* 0x000fe200000e0000 */
[----:B------:R-:W-:Y:S01]  /*a070*/  UISETP.NE.AND UP0, UPT, UR62, URZ, UPT ;  /* 0x000000ff3e00728c */ /* 0x000fe2000bf05270 */
[----:B------:R-:W-:Y:S01]  /*a080*/  ISETP.NE.AND P0, PT, R86, 0x2, PT ;  /* 0x000000025600780c */ /* 0x000fe20003f05270 */
[----:B------:R-:W-:Y:S01]  /*a090*/  UIADD3 UR28, UPT, UPT, UR38, UR63, URZ ;  /* 0x0000003f261c7290 */ /* 0x000fe2000fffe0ff */
[----:B------:R-:W-:Y:S01]  /*a0a0*/  ISETP.NE.AND P1, PT, R0, 0x2, PT ;  /* 0x000000020000780c */ /* 0x000fe20003f25270 */
[----:B------:R-:W-:Y:S01]  /*a0b0*/  UIADD3 UR47, UPT, UPT, UR47, 0x4, URZ ;  /* 0x000000042f2f7890 */ /* 0x000fe2000fffe0ff */
[----:B------:R-:W-:Y:S01]  /*a0c0*/  SEL R3, RZ, 0x1, P0 ;  /* 0x00000001ff037807 */ /* 0x000fe20000000000 */
[----:B------:R-:W-:Y:S01]  /*a0d0*/  UMOV UR36, UR61 ;  /* 0x0000003d00247c82 */ /* 0x000fe20008000000 */
[----:B---3--:R-:W-:Y:S02]  /*a0e0*/  SEL R2, RZ, 0x1, P1 ;  /* 0x00000001ff027807 */ /* 0x008fe40000800000 */
[----:B------:R-:W-:Y:S02]  /*a0f0*/  LOP3.LUT R88, R88, R3, RZ, 0x3c, !PT ;  /* 0x0000000358587212 */ /* 0x000fe400078e3cff */
[----:B------:R-:W-:Y:S01]  /*a100*/  LOP3.LUT R89, R89, R2, RZ, 0x3c, !PT ;  /* 0x0000000259597212 */ /* 0x000fe200078e3cff */
[----:B------:R-:W-:Y:S01]  /*a110*/  UIADD3 UR12, UPT, UPT, UR37, UR4, URZ ;  /* 0x00000004250c7290 */ /* 0x000fe2000fffe0ff */
[----:B------:R-:W-:Y:S02]  /*a120*/  SEL R86, R86, RZ, P0 ;  /* 0x000000ff56567207 */ /* 0x000fe40000000000 */
[----:B------:R-:W-:Y:S01]  /*a130*/  SEL R36, R0, RZ, P1 ;  /* 0x000000ff00247207 */ /* 0x000fe20000800000 */
[----:B------:R-:W-:Y:S08]  /*a140*/  BRA.U UP0, `(.L_x_149) ;  /* 0xffffffbd00e07547 */ /* 0x000ff0000b83ffff */
[----:B------:R-:W-:-:S13]  /*a150*/  R2UR UR4, R83 ;  /* 0x00000000530472ca */ /* 0x000fda00000e0000 */
[----:B------:R-:W-:-:S09]  /*a160*/  UISETP.NE.AND UP0, UPT, UR4, URZ, UPT ;  /* 0x000000ff0400728c */ /* 0x000fd2000bf05270 */
[----:B------:R-:W-:Y:S05]  /*a170*/  BRA.U !UP0, `(.L_x_150) ;  /* 0x0000000108487547 */ /* 0x000fea000b800000 */
[----:B------:R-:W3:Y:S02]  /*a180*/  LDCU.64 UR4, c[0x0][0xc90] ;  /* 0x00019200ff0477ac */ /* 0x000ee40008000a00 */
[----:B---3--:R-:W-:-:S04]  /*a190*/  UISETP.NE.U32.AND UP0, UPT, UR4, URZ, UPT ;  /* 0x000000ff0400728c */ /* 0x008fc8000bf05070 */
[----:B------:R-:W-:-:S09]  /*a1a0*/  UISETP.NE.AND.EX UP0, UPT, UR5, URZ, UPT, UP0 ;  /* 0x000000ff0500728c */ /* 0x000fd2000bf05300 */
[----:B------:R-:W-:Y:S05]  /*a1b0*/  BRA.U UP0, `(.L_x_151) ;  /* 0x00000001000c7547 */ /* 0x000fea000b800000 */
[----:B------:R-:W-:-:S13]  /*a1c0*/  FSETP.NEU.AND P0, PT, R41, RZ, PT ;  /* 0x000000ff2900720b */ /* 0x000fda0003f0d000 */
[----:B------:R-:W-:Y:S05]  /*a1d0*/  @!P0 EXIT ;  /* 0x000000000000894d */ /* 0x000fea0003800000 */
[----:B------:R-:W-:Y:S05]  /*a1e0*/  BRA `(.L_x_150) ;  /* 0x00000000002c7947 */ /* 0x000fea0003800000 */
.L_x_151:
[----:B------:R-:W-:Y:S01]  /*a1f0*/  ISETP.NE.AND P0, PT, R85, RZ, PT ;  /* 0x000000ff5500720c */ /* 0x000fe20003f05270 */
[----:B------:R-:W-:-:S12]  /*a200*/  BSSY.RECONVERGENT B0, `(.L_x_150) ;  /* 0x0000009000007945 */ /* 0x000fd80003800200 */
[----:B------:R-:W-:Y:S05]  /*a210*/  @P0 BRA `(.L_x_152) ;  /* 0x0000000000140947 */ /* 0x000fea0003800000 */
[----:B------:R-:W3:Y:S02]  /*a220*/  LDCU.64 UR4, c[0x0][0xc88] ;  /* 0x00019100ff0477ac */ /* 0x000ee40008000a00 */
[----:B---3--:R-:W-:-:S04]  /*a230*/  ISETP.NE.U32.AND P0, PT, RZ, UR4, PT ;  /* 0x00000004ff007c0c */ /* 0x008fc8000bf05070 */
[----:B------:R-:W-:-:S13]  /*a240*/  ISETP.NE.AND.EX P0, PT, RZ, UR5, PT, P0 ;  /* 0x00000005ff007c0c */ /* 0x000fda000bf05300 */
[----:B------:R-:W-:Y:S05]  /*a250*/  @!P0 EXIT ;  /* 0x000000000000894d */ /* 0x000fea0003800000 */
[----:B------:R-:W-:Y:S05]  /*a260*/  BRA `(.L_x_153) ;  /* 0x0000000000087947 */ /* 0x000fea0003800000 */
.L_x_152:
[----:B------:R-:W-:-:S13]  /*a270*/  FSETP.NEU.AND P0, PT, R41, RZ, PT ;  /* 0x000000ff2900720b */ /* 0x000fda0003f0d000 */
[----:B------:R-:W-:Y:S05]  /*a280*/  @!P0 EXIT ;  /* 0x000000000000894d */ /* 0x000fea0003800000 */
.L_x_153:
[----:B------:R-:W-:Y:S05]  /*a290*/  BSYNC.RECONVERGENT B0 ;  /* 0x0000000000007941 */ /* 0x000fea0003800200 */
.L_x_150:
[----:B------:R-:W-:Y:S01]  /*a2a0*/  ULEA UR4, UR46, UR44, 0x3 ;  /* 0x0000002c2e047291 */ /* 0x000fe2000f8e18ff */
[----:B------:R-:W-:-:S04]  /*a2b0*/  DEPBAR.LE SB0, 0x0 ;  /* 0x000080000000791a */ /* 0x000fc80000000000 */
[----:B------:R-:W-:-:S04]  /*a2c0*/  UIADD3 UR4, UPT, UPT, UR4, 0x90, URZ ;  /* 0x0000009004047890 */ /* 0x000fc8000fffe0ff */
[----:B------:R-:W-:-:S09]  /*a2d0*/  UPRMT UR4, UR54, 0x654, UR4 ;  /* 0x0000065436047896 */ /* 0x000fd20008000004 */
[----:B------:R-:W-:Y:S01]  /*a2e0*/  SYNCS.ARRIVE.TRANS64.RED.A1T0 RZ, [UR4], RZ ;  /* 0x000000ffffff79a7 */ /* 0x000fe20008100404 */
[----:B------:R-:W-:Y:S05]  /*a2f0*/  EXIT ;  /* 0x000000000000794d */ /* 0x000fea0003800000 */
.L_x_24:
[----:B--2---:R2:W3:Y:S02]  /*a300*/  SYNCS.PHASECHK.TRANS64.TRYWAIT P0, [R3+URZ+0x110], R2 ;  /* 0x00011002030075a7 */ /* 0x0044e400080011ff */
[----:B---3--:R-:W-:Y:S05]  /*a310*/  @!P0 NANOSLEEP.SYNCS 0x989680 ;  /* 0x009896800000895d */ /* 0x008fea0003900000 */
[----:B------:R-:W3:Y:S02]  /*a320*/  @!P0 SYNCS.PHASECHK.TRANS64 P0, [R3+URZ+0x110], R2 ;  /* 0x00011002030085a7 */ /* 0x000ee400080010ff */
[----:B---3--:R-:W-:Y:S05]  /*a330*/  @!P0 BRA `(.L_x_24) ;  /* 0xfffffffc00f08947 */ /* 0x008fea000383ffff */
[----:B------:R-:W-:Y:S05]  /*a340*/  BRA `(.L_x_154) ;  /* 0xffffff78000c7947 */ /* 0x000fea000383ffff */
.L_x_27:
[----:B-1----:R-:W-:-:S07]  /*a350*/  MOV R0, UR6 ;  /* 0x0000000600007c02 */ /* 0x002fce0008000f00 */
.L_x_155:
[----:B-1----:R1:W2:Y:S02]  /*a360*/  SYNCS.PHASECHK.TRANS64.TRYWAIT P0, [R0+URZ+0x38], R3 ;  /* 0x00003803000075a7 */ /* 0x0022a400080011ff */
[----:B--2---:R-:W-:Y:S05]  /*a370*/  @!P0 NANOSLEEP.SYNCS 0x989680 ;  /* 0x009896800000895d */ /* 0x004fea0003900000 */
[----:B------:R-:W2:Y:S02]  /*a380*/  @!P0 SYNCS.PHASECHK.TRANS64 P0, [R0+URZ+0x38], R3 ;  /* 0x00003803000085a7 */ /* 0x000ea400080010ff */
[----:B--2---:R-:W-:Y:S05]  /*a390*/  @!P0 BRA `(.L_x_155) ;  /* 0xfffffffc00f08947 */ /* 0x004fea000383ffff */
[----:B------:R-:W-:Y:S05]  /*a3a0*/  BRA `(.L_x_26) ;  /* 0xffffff7800787947 */ /* 0x000fea000383ffff */
.L_x_36:
[----:B-1----:R-:W-:-:S07]  /*a3b0*/  MOV R0, UR7 ;  /* 0x0000000700007c02 */ /* 0x002fce0008000f00 */
.L_x_156:
[----:B-1----:R1:W2:Y:S02]  /*a3c0*/  SYNCS.PHASECHK.TRANS64.TRYWAIT P0, [R0+URZ+0x38], R3 ;  /* 0x00003803000075a7 */ /* 0x0022a400080011ff */
[----:B--2---:R-:W-:Y:S05]  /*a3d0*/  @!P0 NANOSLEEP.SYNCS 0x989680 ;  /* 0x009896800000895d */ /* 0x004fea0003900000 */
[----:B------:R-:W2:Y:S02]  /*a3e0*/  @!P0 SYNCS.PHASECHK.TRANS64 P0, [R0+URZ+0x38], R3 ;  /* 0x00003803000085a7 */ /* 0x000ea400080010ff */
[----:B--2---:R-:W-:Y:S05]  /*a3f0*/  @!P0 BRA `(.L_x_156) ;  /* 0xfffffffc00f08947 */ /* 0x004fea000383ffff */
[----:B------:R-:W-:Y:S05]  /*a400*/  BRA `(.L_x_35) ;  /* 0xffffff7c00947947 */ /* 0x000fea000383ffff */
.L_x_43:
[----:B-1----:R1:W4:Y:S02]  /*a410*/  SYNCS.PHASECHK.TRANS64.TRYWAIT P0, [R3+URZ+0xc0], R0 ;  /* 0x0000c000030075a7 */ /* 0x00232400080011ff */
[----:B----4-:R-:W-:Y:S05]  /*a420*/  @!P0 NANOSLEEP.SYNCS 0x989680 ;  /* 0x009896800000895d */ /* 0x010fea0003900000 */
[----:B------:R-:W4:Y:S02]  /*a430*/  @!P0 SYNCS.PHASECHK.TRANS64 P0, [R3+URZ+0xc0], R0 ;  /* 0x0000c000030085a7 */ /* 0x000f2400080010ff */
[----:B----4-:R-:W-:Y:S05]  /*a440*/  @!P0 BRA `(.L_x_43) ;  /* 0xfffffffc00f08947 */ /* 0x010fea000383ffff */
[----:B------:R-:W-:Y:S05]  /*a450*/  BRA `(.L_x_157) ;  /* 0xffffff8000907947 */ /* 0x000fea000383ffff */
.L_x_47:
[----:B-1----:R-:W-:-:S07]  /*a460*/  MOV R0, UR4 ;  /* 0x0000000400007c02 */ /* 0x002fce0008000f00 */
.L_x_158:
[----:B-1----:R1:W2:Y:S02]  /*a470*/  SYNCS.PHASECHK.TRANS64.TRYWAIT P0, [R0+URZ], R3 ;  /* 0x00000003000075a7 */ /* 0x0022a400080011ff */
[----:B--2---:R-:W-:Y:S05]  /*a480*/  @!P0 NANOSLEEP.SYNCS 0x989680 ;  /* 0x009896800000895d */ /* 0x004fea0003900000 */
[----:B------:R-:W2:Y:S02]  /*a490*/  @!P0 SYNCS.PHASECHK.TRANS64 P0, [R0+URZ], R3 ;  /* 0x00000003000085a7 */ /* 0x000ea400080010ff */
[----:B--2---:R-:W-:Y:S05]  /*a4a0*/  @!P0 BRA `(.L_x_158) ;  /* 0xfffffffc00f08947 */ /* 0x004fea000383ffff */
[----:B------:R-:W-:Y:S05]  /*a4b0*/  BRA `(.L_x_159) ;  /* 0xffffff8800387947 */ /* 0x000fea000383ffff */
.L_x_48:
[----:B------:R-:W-:-:S07]  /*a4c0*/  MOV R0, UR5 ;  /* 0x0000000500007c02 */ /* 0x000fce0008000f00 */
.L_x_160:
[----:B-1----:R1:W2:Y:S02]  /*a4d0*/  SYNCS.PHASECHK.TRANS64.TRYWAIT P0, [R0+URZ], R3 ;  /* 0x00000003000075a7 */ /* 0x0022a400080011ff */
[----:B--2---:R-:W-:Y:S05]  /*a4e0*/  @!P0 NANOSLEEP.SYNCS 0x989680 ;  /* 0x009896800000895d */ /* 0x004fea0003900000 */
[----:B------:R-:W2:Y:S02]  /*a4f0*/  @!P0 SYNCS.PHASECHK.TRANS64 P0, [R0+URZ], R3 ;  /* 0x00000003000085a7 */ /* 0x000ea400080010ff */
[----:B--2---:R-:W-:Y:S05]  /*a500*/  @!P0 BRA `(.L_x_160) ;  /* 0xfffffffc00f08947 */ /* 0x004fea000383ffff */
[----:B------:R-:W-:Y:S05]  /*a510*/  BRA `(.L_x_161) ;  /* 0xffffff8800447947 */ /* 0x000fea000383ffff */
.L_x_49:
[----:B------:R-:W-:-:S07]  /*a520*/  MOV R0, UR5 ;  /* 0x0000000500007c02 */ /* 0x000fce0008000f00 */
.L_x_162:
[----:B-1----:R1:W2:Y:S02]  /*a530*/  SYNCS.PHASECHK.TRANS64.TRYWAIT P0, [R0+URZ], R3 ;  /* 0x00000003000075a7 */ /* 0x0022a400080011ff */
[----:B--2---:R-:W-:Y:S05]  /*a540*/  @!P0 NANOSLEEP.SYNCS 0x989680 ;  /* 0x009896800000895d */ /* 0x004fea0003900000 */
[----:B------:R-:W2:Y:S02]  /*a550*/  @!P0 SYNCS.PHASECHK.TRANS64 P0, [R0+URZ], R3 ;  /* 0x00000003000085a7 */ /* 0x000ea400080010ff */
[----:B--2---:R-:W-:Y:S05]  /*a560*/  @!P0 BRA `(.L_x_162) ;  /* 0xfffffffc00f08947 */ /* 0x004fea000383ffff */
[----:B------:R-:W-:Y:S05]  /*a570*/  BRA `(.L_x_163) ;  /* 0xffffff8800507947 */ /* 0x000fea000383ffff */
.L_x_50:
[----:B------:R-:W-:-:S07]  /*a580*/  MOV R0, UR5 ;  /* 0x0000000500007c02 */ /* 0x000fce0008000f00 */
.L_x_164:
[----:B-1----:R1:W2:Y:S02]  /*a590*/  SYNCS.PHASECHK.TRANS64.TRYWAIT P0, [R0+URZ], R3 ;  /* 0x00000003000075a7 */ /* 0x0022a400080011ff */
[----:B--2---:R-:W-:Y:S05]  /*a5a0*/  @!P0 NANOSLEEP.SYNCS 0x989680 ;  /* 0x009896800000895d */ /* 0x004fea0003900000 */
[----:B------:R-:W2:Y:S02]  /*a5b0*/  @!P0 SYNCS.PHASECHK.TRANS64 P0, [R0+URZ], R3 ;  /* 0x00000003000085a7 */ /* 0x000ea400080010ff */
[----:B--2---:R-:W-:Y:S05]  /*a5c0*/  @!P0 BRA `(.L_x_164) ;  /* 0xfffffffc00f08947 */ /* 0x004fea000383ffff */
[----:B------:R-:W-:Y:S05]  /*a5d0*/  BRA `(.L_x_165) ;  /* 0xffffff88005c7947 */ /* 0x000fea000383ffff */
.L_x_51:
[----:B------:R-:W-:-:S07]  /*a5e0*/  MOV R0, UR5 ;  /* 0x0000000500007c02 */ /* 0x000fce0008000f00 */
.L_x_166:
[----:B-1----:R1:W2:Y:S02]  /*a5f0*/  SYNCS.PHASECHK.TRANS64.TRYWAIT P0, [R0+URZ], R3 ;  /* 0x00000003000075a7 */ /* 0x0022a400080011ff */
[----:B--2---:R-:W-:Y:S05]  /*a600*/  @!P0 NANOSLEEP.SYNCS 0x989680 ;  /* 0x009896800000895d */ /* 0x004fea0003900000 */
[----:B------:R-:W2:Y:S02]  /*a610*/  @!P0 SYNCS.PHASECHK.TRANS64 P0, [R0+URZ], R3 ;  /* 0x00000003000085a7 */ /* 0x000ea400080010ff */
[----:B--2---:R-:W-:Y:S05]  /*a620*/  @!P0 BRA `(.L_x_166) ;  /* 0xfffffffc00f08947 */ /* 0x004fea000383ffff */
[----:B------:R-:W-:Y:S05]  /*a630*/  BRA `(.L_x_167) ;  /* 0xffffff8800687947 */ /* 0x000fea000383ffff */
.L_x_52:
[----:B------:R-:W-:-:S07]  /*a640*/  MOV R0, UR5 ;  /* 0x0000000500007c02 */ /* 0x000fce0008000f00 */
.L_x_168:
[----:B-1----:R1:W2:Y:S02]  /*a650*/  SYNCS.PHASECHK.TRANS64.TRYWAIT P0, [R0+URZ], R3 ;  /* 0x00000003000075a7 */ /* 0x0022a400080011ff */
[----:B--2---:R-:W-:Y:S05]  /*a660*/  @!P0 NANOSLEEP.SYNCS 0x989680 ;  /* 0x009896800000895d */ /* 0x004fea0003900000 */
[----:B------:R-:W2:Y:S02]  /*a670*/  @!P0 SYNCS.PHASECHK.TRANS64 P0, [R0+URZ], R3 ;  /* 0x00000003000085a7 */ /* 0x000ea400080010ff */
[----:B--2---:R-:W-:Y:S05]  /*a680*/  @!P0 BRA `(.L_x_168) ;  /* 0xfffffffc00f08947 */ /* 0x004fea000383ffff */
[----:B------:R-:W-:Y:S05]  /*a690*/  BRA `(.L_x_169) ;  /* 0xffffff8800747947 */ /* 0x000fea000383ffff */
.L_x_55:
[----:B--2---:R2:W3:Y:S02]  /*a6a0*/  SYNCS.PHASECHK.TRANS64.TRYWAIT P0, [R2+URZ+0x100], R5 ;  /* 0x00010005020075a7 */ /* 0x0044e400080011ff */
[----:B---3--:R-:W-:Y:S05]  /*a6b0*/  @!P0 NANOSLEEP.SYNCS 0x989680 ;  /* 0x009896800000895d */ /* 0x008fea0003900000 */
[----:B------:R-:W3:Y:S02]  /*a6c0*/  @!P0 SYNCS.PHASECHK.TRANS64 P0, [R2+URZ+0x100], R5 ;  /* 0x00010005020085a7 */ /* 0x000ee400080010ff */
[----:B---3--:R-:W-:Y:S05]  /*a6d0*/  @!P0 BRA `(.L_x_55) ;  /* 0xfffffffc00f08947 */ /* 0x008fea000383ffff */
[----:B------:R-:W-:Y:S05]  /*a6e0*/  BRA `(.L_x_170) ;  /* 0xffffff8800d07947 */ /* 0x000fea000383ffff */
.L_x_56:
[----:B------:R-:W-:-:S07]  /*a6f0*/  MOV R2, UR4 ;  /* 0x0000000400027c02 */ /* 0x000fce0008000f00 */
.L_x_171:
[----:B--2---:R2:W3:Y:S02]  /*a700*/  SYNCS.PHASECHK.TRANS64.TRYWAIT P0, [R2+URZ+0xd0], R5 ;  /* 0x0000d005020075a7 */ /* 0x0044e400080011ff */
[----:B---3--:R-:W-:Y:S05]  /*a710*/  @!P0 NANOSLEEP.SYNCS 0x989680 ;  /* 0x009896800000895d */ /* 0x008fea0003900000 */
[----:B------:R-:W3:Y:S02]  /*a720*/  @!P0 SYNCS.PHASECHK.TRANS64 P0, [R2+URZ+0xd0], R5 ;  /* 0x0000d005020085a7 */ /* 0x000ee400080010ff */
[----:B---3--:R-:W-:Y:S05]  /*a730*/  @!P0 BRA `(.L_x_171) ;  /* 0xfffffffc00f08947 */ /* 0x008fea000383ffff */
[----:B------:R-:W-:Y:S05]  /*a740*/  BRA `(.L_x_172) ;  /* 0xffffff8800e07947 */ /* 0x000fea000383ffff */
.L_x_57:
[----:B--2---:R2:W3:Y:S02]  /*a750*/  SYNCS.PHASECHK.TRANS64.TRYWAIT P1, [R2+URZ+0xc0], R5 ;  /* 0x0000c005020075a7 */ /* 0x0044e400080211ff */
[----:B---3--:R-:W-:Y:S05]  /*a760*/  @!P1 NANOSLEEP.SYNCS 0x989680 ;  /* 0x009896800000995d */ /* 0x008fea0003900000 */
[----:B------:R-:W3:Y:S02]  /*a770*/  @!P1 SYNCS.PHASECHK.TRANS64 P1, [R2+URZ+0xc0], R5 ;  /* 0x0000c005020095a7 */ /* 0x000ee400080210ff */
[----:B---3--:R-:W-:Y:S05]  /*a780*/  @!P1 BRA `(.L_x_57) ;  /* 0xfffffffc00f09947 */ /* 0x008fea000383ffff */
[----:B------:R-:W-:Y:S05]  /*a790*/  BRA `(.L_x_173) ;  /* 0xffffff8c00107947 */ /* 0x000fea000383ffff */
.L_x_60:
[----:B------:R-:W-:-:S07]  /*a7a0*/  MOV R0, UR4 ;  /* 0x0000000400007c02 */ /* 0x000fce0008000f00 */
.L_x_174:
[----:B--2---:R2:W3:Y:S02]  /*a7b0*/  SYNCS.PHASECHK.TRANS64.TRYWAIT P0, [R0+URZ+0xd0], R3 ;  /* 0x0000d003000075a7 */ /* 0x0044e400080011ff */
[----:B---3--:R-:W-:Y:S05]  /*a7c0*/  @!P0 NANOSLEEP.SYNCS 0x989680 ;  /* 0x009896800000895d */ /* 0x008fea0003900000 */
[----:B------:R-:W3:Y:S02]  /*a7d0*/  @!P0 SYNCS.PHASECHK.TRANS64 P0, [R0+URZ+0xd0], R3 ;  /* 0x0000d003000085a7 */ /* 0x000ee400080010ff */
[----:B---3--:R-:W-:Y:S05]  /*a7e0*/  @!P0 BRA `(.L_x_174) ;  /* 0xfffffffc00f08947 */ /* 0x008fea000383ffff */
[----:B------:R-:W-:Y:S05]  /*a7f0*/  BRA `(.L_x_59) ;  /* 0xffffff8c00647947 */ /* 0x000fea000383ffff */
.L_x_69:
[----:B--2---:R-:W-:-:S04]  /*a800*/  MOV R0, UR5 ;  /* 0x0000000500007c02 */ /* 0x004fc80008000f00 */
[----:B------:R2:W3:Y:S03]  /*a810*/  SYNCS.PHASECHK.TRANS64.TRYWAIT P0, [R0+URZ+0x8], R7 ;  /* 0x00000807000075a7 */ /* 0x0004e600080011ff */
[----:B---3--:R-:W-:Y:S05]  /*a820*/  @!P0 NANOSLEEP.SYNCS 0x989680 ;  /* 0x009896800000895d */ /* 0x008fea0003900000 */
[----:B------:R-:W3:Y:S02]  /*a830*/  @!P0 SYNCS.PHASECHK.TRANS64 P0, [R0+URZ+0x8], R7 ;  /* 0x00000807000085a7 */ /* 0x000ee400080010ff */
[----:B---3--:R-:W-:Y:S05]  /*a840*/  @!P0 BRA `(.L_x_69) ;  /* 0xfffffffc00ec8947 */ /* 0x008fea000383ffff */
[----:B------:R-:W-:Y:S05]  /*a850*/  BRA `(.L_x_68) ;  /* 0xffffff9000187947 */ /* 0x000fea000383ffff */
.L_x_71:
[----:B------:R-:W-:Y:S01]  /*a860*/  BSSY B0, `(.L_x_175) ;  /* 0x0000006000007945 */ /* 0x000fe20003800000 */
[----:B------:R-:W-:-:S07]  /*a870*/  MOV R15, 0xffffffff ;  /* 0xffffffff000f7802 */ /* 0x000fce0000000f00 */
[----:B-12--5:R-:W-:Y:S05]  /*a880*/  WARPSYNC.COLLECTIVE R15, `(.L_x_176) ;  /* 0x000000000f0c7348 */ /* 0x026fea0003c00000 */
[----:B------:R-:W-:Y:S02]  /*a890*/  ELECT P6, UR79, PT ;  /* 0x00000000004f782f */ /* 0x000fe400038c0000 */
[----:B------:R-:W-:Y:S01]  /*a8a0*/  MOV R14, UR79 ;  /* 0x0000004f000e7c02 */ /* 0x000fe20008000f00 */
[----:B-12--5:R-:W-:Y:S10]  /*a8b0*/  ENDCOLLECTIVE ;  /* 0x000000000000791b */ /* 0x026ff40003800000 */
.L_x_176:
[----:B------:R-:W-:Y:S05]  /*a8c0*/  BSYNC B0 ;  /* 0x0000000000007941 */ /* 0x000fea0003800000 */
.L_x_175:
[----:B------:R-:W-:Y:S01]  /*a8d0*/  PLOP3.LUT P0, PT, P6, PT, PT, 0x80, 0x8 ;  /* 0x000000000008781c */ /* 0x000fe2000370f070 */
[----:B------:R-:W-:-:S12]  /*a8e0*/  BRA `(.L_x_177) ;  /* 0xffffff9000447947 */ /* 0x000fd8000383ffff */
.L_x_73:
[----:B--2---:R-:W-:-:S04]  /*a8f0*/  MOV R0, UR5 ;  /* 0x0000000500007c02 */ /* 0x004fc80008000f00 */
[----:B------:R2:W3:Y:S03]  /*a900*/  SYNCS.PHASECHK.TRANS64.TRYWAIT P0, [R0+URZ+0x8], R5 ;  /* 0x00000805000075a7 */ /* 0x0004e600080011ff */
[----:B---3--:R-:W-:Y:S05]  /*a910*/  @!P0 NANOSLEEP.SYNCS 0x989680 ;  /* 0x009896800000895d */ /* 0x008fea0003900000 */
[----:B------:R-:W3:Y:S02]  /*a920*/  @!P0 SYNCS.PHASECHK.TRANS64 P0, [R0+URZ+0x8], R5 ;  /* 0x00000805000085a7 */ /* 0x000ee400080010ff */
[----:B---3--:R-:W-:Y:S05]  /*a930*/  @!P0 BRA `(.L_x_73) ;  /* 0xfffffffc00ec8947 */ /* 0x008fea000383ffff */
[----:B------:R-:W-:Y:S05]  /*a940*/  BRA `(.L_x_72) ;  /* 0xffffff9000487947 */ /* 0x000fea000383ffff */
.L_x_74:
[----:B-1----:R1:W2:Y:S02]  /*a950*/  SYNCS.PHASECHK.TRANS64.TRYWAIT P0, [R0+URZ+0xc0], R5 ;  /* 0x0000c005000075a7 */ /* 0x0022a400080011ff */
[----:B--2---:R-:W-:Y:S05]  /*a960*/  @!P0 NANOSLEEP.SYNCS 0x989680 ;  /* 0x009896800000895d */ /* 0x004fea0003900000 */
[----:B------:R-:W2:Y:S02]  /*a970*/  @!P0 SYNCS.PHASECHK.TRANS64 P0, [R0+URZ+0xc0], R5 ;  /* 0x0000c005000085a7 */ /* 0x000ea400080010ff */
[----:B--2---:R-:W-:Y:S05]  /*a980*/  @!P0 BRA `(.L_x_74) ;  /* 0xfffffffc00f08947 */ /* 0x004fea000383ffff */
[----:B------:R-:W-:Y:S05]  /*a990*/  BRA `(.L_x_178) ;  /* 0xffffff9400d47947 */ /* 0x000fea000383ffff */
.L_x_76:
[----:B------:R-:W-:-:S07]  /*a9a0*/  MOV R0, UR58 ;  /* 0x0000003a00007c02 */ /* 0x000fce0008000f00 */
.L_x_179:
[----:B-1----:R1:W2:Y:S02]  /*a9b0*/  SYNCS.PHASECHK.TRANS64.TRYWAIT P0, [R0+URZ+0xf0], R5 ;  /* 0x0000f005000075a7 */ /* 0x0022a400080011ff */
[----:B--2---:R-:W-:Y:S05]  /*a9c0*/  @!P0 NANOSLEEP.SYNCS 0x989680 ;  /* 0x009896800000895d */ /* 0x004fea0003900000 */
[----:B------:R-:W2:Y:S02]  /*a9d0*/  @!P0 SYNCS.PHASECHK.TRANS64 P0, [R0+URZ+0xf0], R5 ;  /* 0x0000f005000085a7 */ /* 0x000ea400080010ff */
[----:B--2---:R-:W-:Y:S05]  /*a9e0*/  @!P0 BRA `(.L_x_179) ;  /* 0xfffffffc00f08947 */ /* 0x004fea000383ffff */
[----:B------:R-:W-:Y:S05]  /*a9f0*/  BRA `(.L_x_180) ;  /* 0xffffff9800207947 */ /* 0x000fea000383ffff */
.L_x_79:
[----:B------:R-:W-:Y:S07]  /*aa00*/  MOV R0, UR7 ;  /* 0x0000000700007c02 */ /* 0x000fee0008000f00 */
.L_x_181:
[----:B-1----:R1:W2:Y:S02]  /*aa10*/  SYNCS.PHASECHK.TRANS64.TRYWAIT P0, [R0+URZ], R5 ;  /* 0x00000005000075a7 */ /* 0x0022a400080011ff */
[----:B--2---:R-:W-:Y:S05]  /*aa20*/  @!P0 NANOSLEEP.SYNCS 0x989680 ;  /* 0x009896800000895d */ /* 0x004fea0003900000 */
[----:B------:R-:W2:Y:S02]  /*aa30*/  @!P0 SYNCS.PHASECHK.TRANS64 P0, [R0+URZ], R5 ;  /* 0x00000005000085a7 */ /* 0x000ea400080010ff */
[----:B--2---:R-:W-:Y:S05]  /*aa40*/  @!P0 BRA `(.L_x_181) ;  /* 0xfffffffc00f08947 */ /* 0x004fea000383ffff */
[----:B------:R-:W-:Y:S05]  /*aa50*/  BRA `(.L_x_78) ;  /* 0xffffff9800347947 */ /* 0x000fea000383ffff */
.L_x_83:
[----:B-1----:R-:W-:-:S07]  /*aa60*/  MOV R0, UR4 ;  /* 0x0000000400007c02 */ /* 0x002fce0008000f00 */
.L_x_182:
[----:B-1----:R1:W2:Y:S02]  /*aa70*/  SYNCS.PHASECHK.TRANS64.TRYWAIT P0, [R0+URZ], R3 ;  /* 0x00000003000075a7 */ /* 0x0022a400080011ff */
[----:B--2---:R-:W-:Y:S05]  /*aa80*/  @!P0 NANOSLEEP.SYNCS 0x989680 ;  /* 0x009896800000895d */ /* 0x004fea0003900000 */
[----:B------:R-:W2:Y:S02]  /*aa90*/  @!P0 SYNCS.PHASECHK.TRANS64 P0, [R0+URZ], R3 ;  /* 0x00000003000085a7 */ /* 0x000ea400080010ff */
[----:B--2---:R-:W-:Y:S05]  /*aaa0*/  @!P0 BRA `(.L_x_182) ;  /* 0xfffffffc00f08947 */ /* 0x004fea000383ffff */
[----:B------:R-:W-:Y:S05]  /*aab0*/  BRA `(.L_x_183) ;  /* 0xffffff9c005c7947 */ /* 0x000fea000383ffff */
.L_x_86:
[----:B------:R-:W-:-:S07]  /*aac0*/  MOV R0, UR34 ;  /* 0x0000002200007c02 */ /* 0x000fce0008000f00 */
.L_x_184:
[----:B-1----:R1:W2:Y:S02]  /*aad0*/  SYNCS.PHASECHK.TRANS64.TRYWAIT P1, [R0+URZ+0x120], R3 ;  /* 0x00012003000075a7 */ /* 0x0022a400080211ff */
[----:B--2---:R-:W-:Y:S05]  /*aae0*/  @!P1 NANOSLEEP.SYNCS 0x989680 ;  /* 0x009896800000995d */ /* 0x004fea0003900000 */
[----:B------:R-:W2:Y:S02]  /*aaf0*/  @!P1 SYNCS.PHASECHK.TRANS64 P1, [R0+URZ+0x120], R3 ;  /* 0x00012003000095a7 */ /* 0x000ea400080210ff */
[----:B--2---:R-:W-:Y:S05]  /*ab00*/  @!P1 BRA `(.L_x_184) ;  /* 0xfffffffc00f09947 */ /* 0x004fea000383ffff */
[----:B------:R-:W-:Y:S05]  /*ab10*/  BRA `(.L_x_185) ;  /* 0xffffff9c00a87947 */ /* 0x000fea000383ffff */
.L_x_91:
[----:B--2---:R2:W3:Y:S02]  /*ab20*/  SYNCS.PHASECHK.TRANS64.TRYWAIT P0, [R8+URZ+0xc0], R5 ;  /* 0x0000c005080075a7 */ /* 0x0044e400080011ff */
[----:B---3--:R-:W-:Y:S05]  /*ab30*/  @!P0 NANOSLEEP.SYNCS 0x989680 ;  /* 0x009896800000895d */ /* 0x008fea0003900000 */
[----:B------:R-:W3:Y:S02]  /*ab40*/  @!P0 SYNCS.PHASECHK.TRANS64 P0, [R8+URZ+0xc0], R5 ;  /* 0x0000c005080085a7 */ /* 0x000ee400080010ff */
[----:B---3--:R-:W-:Y:S05]  /*ab50*/  @!P0 BRA `(.L_x_91) ;  /* 0xfffffffc00f08947 */ /* 0x008fea000383ffff */
[----:B------:R-:W-:Y:S05]  /*ab60*/  BRA `(.L_x_186) ;  /* 0xffffffa000e07947 */ /* 0x000fea000383ffff */
.L_x_94:
[----:B------:R-:W-:Y:S07]  /*ab70*/  MOV R0, UR21 ;  /* 0x0000001500007c02 */ /* 0x000fee0008000f00 */
.L_x_187:
[----:B--2---:R2:W3:Y:S02]  /*ab80*/  SYNCS.PHASECHK.TRANS64.TRYWAIT P1, [R0+URZ+0xb8], R5 ;  /* 0x0000b805000075a7 */ /* 0x0044e400080211ff */
[----:B---3--:R-:W-:Y:S05]  /*ab90*/  @!P1 NANOSLEEP.SYNCS 0x989680 ;  /* 0x009896800000995d */ /* 0x008fea0003900000 */
[----:B------:R-:W3:Y:S02]  /*aba0*/  @!P1 SYNCS.PHASECHK.TRANS64 P1, [R0+URZ+0xb8], R5 ;  /* 0x0000b805000095a7 */ /* 0x000ee400080210ff */
[----:B---3--:R-:W-:Y:S05]  /*abb0*/  @!P1 BRA `(.L_x_187) ;  /* 0xfffffffc00f09947 */ /* 0x008fea000383ffff */
[----:B------:R-:W-:Y:S05]  /*abc0*/  BRA `(.L_x_93) ;  /* 0xffffffa8005c7947 */ /* 0x000fea000383ffff */
.L_x_97:
[----:B--2---:R-:W-:Y:S07]  /*abd0*/  MOV R5, UR21 ;  /* 0x0000001500057c02 */ /* 0x004fee0008000f00 */
.L_x_188:
[----:B--2---:R2:W3:Y:S02]  /*abe0*/  SYNCS.PHASECHK.TRANS64.TRYWAIT P0, [R5+URZ+0x90], R4 ;  /* 0x00009004050075a7 */ /* 0x0044e400080011ff */
[----:B---3--:R-:W-:Y:S05]  /*abf0*/  @!P0 NANOSLEEP.SYNCS 0x989680 ;  /* 0x009896800000895d */ /* 0x008fea0003900000 */
[----:B------:R-:W3:Y:S02]  /*ac00*/  @!P0 SYNCS.PHASECHK.TRANS64 P0, [R5+URZ+0x90], R4 ;  /* 0x00009004050085a7 */ /* 0x000ee400080010ff */
[----:B---3--:R-:W-:Y:S05]  /*ac10*/  @!P0 BRA `(.L_x_188) ;  /* 0xfffffffc00f08947 */ /* 0x008fea000383ffff */
[----:B------:R-:W-:Y:S05]  /*ac20*/  BRA `(.L_x_189) ;  /* 0xffffffa800b47947 */ /* 0x000fea000383ffff */
.L_x_98:
[----:B------:R-:W-:Y:S07]  /*ac30*/  MOV R5, UR21 ;  /* 0x0000001500057c02 */ /* 0x000fee0008000f00 */
.L_x_190:
[----:B--2---:R2:W3:Y:S02]  /*ac40*/  SYNCS.PHASECHK.TRANS64.TRYWAIT P0, [R5+URZ+0x98], R4 ;  /* 0x00009804050075a7 */ /* 0x0044e400080011ff */
[----:B---3--:R-:W-:Y:S05]  /*ac50*/  @!P0 NANOSLEEP.SYNCS 0x989680 ;  /* 0x009896800000895d */ /* 0x008fea0003900000 */
[----:B------:R-:W3:Y:S02]  /*ac60*/  @!P0 SYNCS.PHASECHK.TRANS64 P0, [R5+URZ+0x98], R4 ;  /* 0x00009804050085a7 */ /* 0x000ee400080010ff */
[----:B---3--:R-:W-:Y:S05]  /*ac70*/  @!P0 BRA `(.L_x_190) ;  /* 0xfffffffc00f08947 */ /* 0x008fea000383ffff */
[----:B------:R-:W-:Y:S05]  /*ac80*/  BRA `(.L_x_191) ;  /* 0xffffffa800f07947 */ /* 0x000fea000383ffff */
.L_x_99:
[----:B--2---:R-:W-:Y:S07]  /*ac90*/  MOV R5, UR21 ;  /* 0x0000001500057c02 */ /* 0x004fee0008000f00 */
.L_x_192:
[----:B--2---:R2:W3:Y:S02]  /*aca0*/  SYNCS.PHASECHK.TRANS64.TRYWAIT P0, [R5+URZ+0xa0], R4 ;  /* 0x0000a004050075a7 */ /* 0x0044e400080011ff */
[----:B---3--:R-:W-:Y:S05]  /*acb0*/  @!P0 NANOSLEEP.SYNCS 0x989680 ;  /* 0x009896800000895d */ /* 0x008fea0003900000 */
[----:B------:R-:W3:Y:S02]  /*acc0*/  @!P0 SYNCS.PHASECHK.TRANS64 P0, [R5+URZ+0xa0], R4 ;  /* 0x0000a004050085a7 */ /* 0x000ee400080010ff */
[----:B---3--:R-:W-:Y:S05]  /*acd0*/  @!P0 BRA `(.L_x_192) ;  /* 0xfffffffc00f08947 */ /* 0x008fea000383ffff */
[----:B------:R-:W-:Y:S05]  /*ace0*/  BRA `(.L_x_193) ;  /* 0xffffffac00387947 */ /* 0x000fea000383ffff */
.L_x_100:
[----:B--2---:R-:W-:Y:S07]  /*acf0*/  MOV R5, UR21 ;  /* 0x0000001500057c02 */ /* 0x004fee0008000f00 */
.L_x_194:
[----:B--2---:R2:W3:Y:S02]  /*ad00*/  SYNCS.PHASECHK.TRANS64.TRYWAIT P0, [R5+URZ+0xa8], R4 ;  /* 0x0000a804050075a7 */ /* 0x0044e400080011ff */
[----:B---3--:R-:W-:Y:S05]  /*ad10*/  @!P0 NANOSLEEP.SYNCS 0x989680 ;  /* 0x009896800000895d */ /* 0x008fea0003900000 */
[----:B------:R-:W3:Y:S02]  /*ad20*/  @!P0 SYNCS.PHASECHK.TRANS64 P0, [R5+URZ+0xa8], R4 ;  /* 0x0000a804050085a7 */ /* 0x000ee400080010ff */
[----:B---3--:R-:W-:Y:S05]  /*ad30*/  @!P0 BRA `(.L_x_194) ;  /* 0xfffffffc00f08947 */ /* 0x008fea000383ffff */
[----:B------:R-:W-:Y:S05]  /*ad40*/  BRA `(.L_x_195) ;  /* 0xffffffac00847947 */ /* 0x000fea000383ffff */
.L_x_102:
[----:B------:R-:W-:-:S07]  /*ad50*/  MOV R0, UR21 ;  /* 0x0000001500007c02 */ /* 0x000fce0008000f00 */
.L_x_196:
[----:B--2---:R2:W3:Y:S02]  /*ad60*/  SYNCS.PHASECHK.TRANS64.TRYWAIT P0, [R0+URZ+0x90], R3 ;  /* 0x00009003000075a7 */ /* 0x0044e400080011ff */
[----:B---3--:R-:W-:Y:S05]  /*ad70*/  @!P0 NANOSLEEP.SYNCS 0x989680 ;  /* 0x009896800000895d */ /* 0x008fea0003900000 */
[----:B------:R-:W3:Y:S02]  /*ad80*/  @!P0 SYNCS.PHASECHK.TRANS64 P0, [R0+URZ+0x90], R3 ;  /* 0x00009003000085a7 */ /* 0x000ee400080010ff */
[----:B---3--:R-:W-:Y:S05]  /*ad90*/  @!P0 BRA `(.L_x_196) ;  /* 0xfffffffc00f08947 */ /* 0x008fea000383ffff */
[----:B------:R-:W-:Y:S05]  /*ada0*/  BRA `(.L_x_197) ;  /* 0xffffffac00f87947 */ /* 0x000fea000383ffff */
.L_x_103:
[----:B--2---:R-:W-:-:S07]  /*adb0*/  MOV R0, UR21 ;  /* 0x0000001500007c02 */ /* 0x004fce0008000f00 */
.L_x_198:
[----:B--2---:R2:W3:Y:S02]  /*adc0*/  SYNCS.PHASECHK.TRANS64.TRYWAIT P0, [R0+URZ+0x98], R3 ;  /* 0x00009803000075a7 */ /* 0x0044e400080011ff */
[----:B---3--:R-:W-:Y:S05]  /*add0*/  @!P0 NANOSLEEP.SYNCS 0x989680 ;  /* 0x009896800000895d */ /* 0x008fea0003900000 */
[----:B------:R-:W3:Y:S02]  /*ade0*/  @!P0 SYNCS.PHASECHK.TRANS64 P0, [R0+URZ+0x98], R3 ;  /* 0x00009803000085a7 */ /* 0x000ee400080010ff */
[----:B---3--:R-:W-:Y:S05]  /*adf0*/  @!P0 BRA `(.L_x_198) ;  /* 0xfffffffc00f08947 */ /* 0x008fea000383ffff */
[----:B------:R-:W-:Y:S05]  /*ae00*/  BRA `(.L_x_199) ;  /* 0xffffffac00e87947 */ /* 0x000fea000383ffff */
.L_x_104:
[----:B--2---:R-:W-:-:S07]  /*ae10*/  MOV R0, UR21 ;  /* 0x0000001500007c02 */ /* 0x004fce0008000f00 */
.L_x_200:
[----:B--2---:R2:W3:Y:S02]  /*ae20*/  SYNCS.PHASECHK.TRANS64.TRYWAIT P0, [R0+URZ+0xa0], R3 ;  /* 0x0000a003000075a7 */ /* 0x0044e400080011ff */
[----:B---3--:R-:W-:Y:S05]  /*ae30*/  @!P0 NANOSLEEP.SYNCS 0x989680 ;  /* 0x009896800000895d */ /* 0x008fea0003900000 */
[----:B------:R-:W3:Y:S02]  /*ae40*/  @!P0 SYNCS.PHASECHK.TRANS64 P0, [R0+URZ+0xa0], R3 ;  /* 0x0000a003000085a7 */ /* 0x000ee400080010ff */
[----:B---3--:R-:W-:Y:S05]  /*ae50*/  @!P0 BRA `(.L_x_200) ;  /* 0xfffffffc00f08947 */ /* 0x008fea000383ffff */
[----:B------:R-:W-:Y:S05]  /*ae60*/  BRA `(.L_x_201) ;  /* 0xffffffac00d87947 */ /* 0x000fea000383ffff */
.L_x_106:
[----:B-1----:R1:W2:Y:S02]  /*ae70*/  SYNCS.PHASECHK.TRANS64.TRYWAIT P0, [R3+URZ+0xc0], R0 ;  /* 0x0000c000030075a7 */ /* 0x0022a400080011ff */
[----:B--2---:R-:W-:Y:S05]  /*ae80*/  @!P0 NANOSLEEP.SYNCS 0x989680 ;  /* 0x009896800000895d */ /* 0x004fea0003900000 */
[----:B------:R-:W2:Y:S02]  /*ae90*/  @!P0 SYNCS.PHASECHK.TRANS64 P0, [R3+URZ+0xc0], R0 ;  /* 0x0000c000030085a7 */ /* 0x000ea400080010ff */
[----:B--2---:R-:W-:Y:S05]  /*aea0*/  @!P0 BRA `(.L_x_106) ;  /* 0xfffffffc00f08947 */ /* 0x004fea000383ffff */
[----:B------:R-:W-:Y:S05]  /*aeb0*/  BRA `(.L_x_202) ;  /* 0xffffffb000987947 */ /* 0x000fea000383ffff */
.L_x_117:
[----:B-1----:R-:W-:Y:S04]  /*aec0*/  MOV R2, UR44 ;  /* 0x0000002c00027c02 */ /* 0x002fe80008000f00 */
[----:B------:R1:W2:Y:S03]  /*aed0*/  SYNCS.PHASECHK.TRANS64.TRYWAIT P1, [R2+URZ+0x70], R3 ;  /* 0x00007003020075a7 */ /* 0x0002a600080211ff */
[----:B--2---:R-:W-:Y:S05]  /*aee0*/  @!P1 NANOSLEEP.SYNCS 0x989680 ;  /* 0x009896800000995d */ /* 0x004fea0003900000 */
[----:B------:R-:W2:Y:S02]  /*aef0*/  @!P1 SYNCS.PHASECHK.TRANS64 P1, [R2+URZ+0x70], R3 ;  /* 0x00007003020095a7 */ /* 0x000ea400080210ff */
[----:B--2---:R-:W-:Y:S05]  /*af00*/  @!P1 BRA `(.L_x_117) ;  /* 0xfffffffc00ec9947 */ /* 0x004fea000383ffff */
[----:B------:R-:W-:Y:S05]  /*af10*/  BRA `(.L_x_116) ;  /* 0xffffffc000087947 */ /* 0x000fea000383ffff */
.L_x_119:
[----:B-1----:R1:W4:Y:S02]  /*af20*/  SYNCS.PHASECHK.TRANS64.TRYWAIT P0, [R99+URZ+0xe0], R0 ;  /* 0x0000e000630075a7 */ /* 0x00232400080011ff */
[----:B----4-:R-:W-:Y:S05]  /*af30*/  @!P0 NANOSLEEP.SYNCS 0x989680 ;  /* 0x009896800000895d */ /* 0x010fea0003900000 */
[----:B------:R-:W4:Y:S02]  /*af40*/  @!P0 SYNCS.PHASECHK.TRANS64 P0, [R99+URZ+0xe0], R0 ;  /* 0x0000e000630085a7 */ /* 0x000f2400080010ff */
[----:B----4-:R-:W-:Y:S05]  /*af50*/  @!P0 BRA `(.L_x_119) ;  /* 0xfffffffc00f08947 */ /* 0x010fea000383ffff */
[----:B------:R-:W-:Y:S05]  /*af60*/  BRA `(.L_x_118) ;  /* 0xffffffc000307947 */ /* 0x000fea000383ffff */
.L_x_128:
[----:B---3--:R3:W4:Y:S02]  /*af70*/  SYNCS.PHASECHK.TRANS64.TRYWAIT P0, [R3+URZ+0x70], R0 ;  /* 0x00007000030075a7 */ /* 0x00872400080011ff */
[----:B----4-:R-:W-:Y:S05]  /*af80*/  @!P0 NANOSLEEP.SYNCS 0x989680 ;  /* 0x009896800000895d */ /* 0x010fea0003900000 */
[----:B------:R-:W4:Y:S02]  /*af90*/  @!P0 SYNCS.PHASECHK.TRANS64 P0, [R3+URZ+0x70], R0 ;  /* 0x00007000030085a7 */ /* 0x000f2400080010ff */
[----:B----4-:R-:W-:Y:S05]  /*afa0*/  @!P0 BRA `(.L_x_128) ;  /* 0xfffffffc00f08947 */ /* 0x010fea000383ffff */
[----:B------:R-:W-:Y:S05]  /*afb0*/  BRA `(.L_x_127) ;  /* 0xffffffcc000c7947 */ /* 0x000fea000383ffff */
.L_x_136:
[----:B---3--:R3:W4:Y:S02]  /*afc0*/  SYNCS.PHASECHK.TRANS64.TRYWAIT P0, [R62+URZ+0x70], R5 ;  /* 0x000070053e0075a7 */ /* 0x00872400080011ff */
[----:B----4-:R-:W-:Y:S05]  /*afd0*/  @!P0 NANOSLEEP.SYNCS 0x989680 ;  /* 0x009896800000895d */ /* 0x010fea0003900000 */
[----:B------:R-:W4:Y:S02]  /*afe0*/  @!P0 SYNCS.PHASECHK.TRANS64 P0, [R62+URZ+0x70], R5 ;  /* 0x000070053e0085a7 */ /* 0x000f2400080010ff */
[----:B----4-:R-:W-:Y:S05]  /*aff0*/  @!P0 BRA `(.L_x_136) ;  /* 0xfffffffc00f08947 */ /* 0x010fea000383ffff */
[----:B------:R-:W-:Y:S05]  /*b000*/  BRA `(.L_x_135) ;  /* 0xffffffd800107947 */ /* 0x000fea000383ffff */
.L_x_144:
[----:B---3--:R3:W4:Y:S02]  /*b010*/  SYNCS.PHASECHK.TRANS64.TRYWAIT P0, [R62+URZ+0x70], R5 ;  /* 0x000070053e0075a7 */ /* 0x00872400080011ff */
[----:B----4-:R-:W-:Y:S05]  /*b020*/  @!P0 NANOSLEEP.SYNCS 0x989680 ;  /* 0x009896800000895d */ /* 0x010fea0003900000 */
[----:B------:R-:W4:Y:S02]  /*b030*/  @!P0 SYNCS.PHASECHK.TRANS64 P0, [R62+URZ+0x70], R5 ;  /* 0x000070053e0085a7 */ /* 0x000f2400080010ff */
[----:B----4-:R-:W-:Y:S05]  /*b040*/  @!P0 BRA `(.L_x_144) ;  /* 0xfffffffc00f08947 */ /* 0x010fea000383ffff */
[----:B------:R-:W-:Y:S05]  /*b050*/  BRA `(.L_x_143) ;  /* 0xffffffe400147947 */ /* 0x000fea000383ffff */
        .weak           $__internal_0_$__cuda_sm10x_tcgen05_guardrail_trap_col_being_dealloced_not_returned_by_alloc
        .type           $__internal_0_$__cuda_sm10x_tcgen05_guardrail_trap_col_being_dealloced_not_returned_by_alloc,@function
        .size           $__internal_0_$__cuda_sm10x_tcgen05_guardrail_trap_col_being_dealloced_not_returned_by_alloc,($__internal_1_$__cuda_sm10x_tcgen05_guardrail_trap_phase_invalid_during_alloc - $__internal_0_$__cuda_sm10x_tcgen05_guardrail_trap_col_being_dealloced_not_returned_by_alloc)
$__internal_0_$__cuda_sm10x_tcgen05_guardrail_trap_col_being_dealloced_not_returned_by_alloc:
[----:B------:R-:W-:Y:S05]  /*b060*/  BPT.TRAP 0x1 ;  /* 0x000000040000795c */ /* 0x000fea0000300000 */
[----:B------:R-:W-:-:S04]  /*b070*/  HFMA2 R3, -RZ, RZ, 0, 0 ;  /* 0x00000000ff037431 */ /* 0x000fc800000001ff */
[----:B------:R-:W-:Y:S05]  /*b080*/  RET.REL.NODEC R2 `(_ZN7cutlass13device_kernelINS_4gemm6kernel13GemmUniversalIN4cute5tupleIJiiiiEEENS1_10collective13CollectiveMmaINS1_46MainloopSm100TmaUmmaWarpSpecializedBlockScaledILi7ELi2ELi2ENS5_IJNS4_1CILi8EEENSA_ILi1EEESC_EEEEENS5_IJNSA_ILi256EEENSA_ILi128EEESF_EEENS5_IJNS_12float_e2m1_tENS_13float_ue8m0_tEEEENS5_IJNS5_IJlSC_lEEENS4_6LayoutINS5_IJNS5_IJNS5_IJNSA_ILi32EEENSA_ILi4EEEEEEiEEESQ_NS5_IJSC_iEEEEEENS5_IJNS5_IJNS5_IJNSA_ILi16EEESO_EEEiEEENS5_IJNS5_IJNSA_ILi0EEESC_EEENSA_ILi512EEEEEENS5_IJSW_iEEEEEEEEEEESK_S13_NS4_8TiledMMAINS4_8MMA_AtomIJNS4_23SM100_MMA_MXF4_2x1SM_SSISI_SI_fSJ_Li256ELi128ELi32ELNS4_4UMMA5MajorE0ELS18_0ELNS17_7ScaleInE0ELS19_0EEEEEENSM_INS5_IJSC_SC_SC_EEENS5_IJSW_SW_SW_EEEEENS5_IJNS4_10UnderscoreES1F_S1F_EEEEENS5_IJNS4_18SM100_TMA_2SM_LOADES1I_EEENS5_IJNS4_14ComposedLayoutINS4_7SwizzleILi3ELi4ELi3EEENS4_18smem_ptr_flag_bitsILi4EEENSM_INS5_IJSB_SF_EEENS5_IJSF_SC_EEEEEEENSM_INS5_IJNS5_IJNS5_IJSP_SC_EEENS5_IJSN_NSA_ILi2EEEEEEEEESC_NS5_IJS1U_S1U_EEEEEENS5_IJNS5_IJNS5_IJSU_SY_EEESX_EEESW_NS5_IJS1U_SY_EEEEEEEEEEEvNS4_8identityENS5_IJNS4_28SM100_TMA_2SM_LOAD_MULTICASTES26_EEES24_vS25_EENS_8epilogue10collective18CollectiveEpilogueINS29_23Sm100TmaWarpSpecializedILi4ELi2ELi32ELb1ELb0EEEJNS5_IJSG_SG_SF_EEENS5_IJNSM_ISG_SC_EENSM_ISN_SC_EEEEENS_10bfloat16_tESL_S2I_SL_NS29_6fusion15FusionCallbacksIS2D_NS2J_17LinearCombinationIS2I_fS2I_fLNS_15FloatRoundStyleE2EEES2E_S2H_JEEENS4_5SM1004TMEM4LOAD26SM100_TMEM_LOAD_32dp32b32xENS4_13SM90_TMA_LOADENS1K_INS1L_ILi2ELi4ELi3EEENS1N_ILi16EEENSM_INS5_IJSB_SN_EEENS5_IJSN_SC_EEEEEEENS4_39AutoVectorizingCopyWithAssumedAlignmentILi128EEENS4_14SM90_TMA_STOREES2Z_S31_S31_EEEvvEEEEvNT_6ParamsE) ;  /* 0xffffff4c02dc7950 */ /* 0x000fea0003c3ffff */
        .weak           $__internal_1_$__cuda_sm10x_tcgen05_guardrail_trap_phase_invalid_during_alloc
        .type           $__internal_1_$__cuda_sm10x_tcgen05_guardrail_trap_phase_invalid_during_alloc,@function
        .size           $__internal_1_$__cuda_sm10x_tcgen05_guardrail_trap_phase_invalid_during_alloc,($__internal_2_$__cuda_sm10x_tcgen05_guardrail_trap_unallocated_columns_being_dealloced - $__internal_1_$__cuda_sm10x_tcgen05_guardrail_trap_phase_invalid_during_alloc)
$__internal_1_$__cuda_sm10x_tcgen05_guardrail_trap_phase_invalid_during_alloc:
[----:B------:R-:W-:Y:S05]  /*b090*/  BPT.TRAP 0x1 ;  /* 0x000000040000795c */ /* 0x000fea0000300000 */
[----:B------:R-:W-:-:S04]  /*b0a0*/  MOV R5, 0x0 ;  /* 0x0000000000057802 */ /* 0x000fc80000000f00 */
[----:B------:R-:W-:Y:S05]  /*b0b0*/  RET.REL.NODEC R4 `(_ZN7cutlass13device_kernelINS_4gemm6kernel13GemmUniversalIN4cute5tupleIJiiiiEEENS1_10collective13CollectiveMmaINS1_46MainloopSm100TmaUmmaWarpSpecializedBlockScaledILi7ELi2ELi2ENS5_IJNS4_1CILi8EEENSA_ILi1EEESC_EEEEENS5_IJNSA_ILi256EEENSA_ILi128EEESF_EEENS5_IJNS_12float_e2m1_tENS_13float_ue8m0_tEEEENS5_IJNS5_IJlSC_lEEENS4_6LayoutINS5_IJNS5_IJNS5_IJNSA_ILi32EEENSA_ILi4EEEEEEiEEESQ_NS5_IJSC_iEEEEEENS5_IJNS5_IJNS5_IJNSA_ILi16EEESO_EEEiEEENS5_IJNS5_IJNSA_ILi0EEESC_EEENSA_ILi512EEEEEENS5_IJSW_iEEEEEEEEEEESK_S13_NS4_8TiledMMAINS4_8MMA_AtomIJNS4_23SM100_MMA_MXF4_2x1SM_SSISI_SI_fSJ_Li256ELi128ELi32ELNS4_4UMMA5MajorE0ELS18_0ELNS17_7ScaleInE0ELS19_0EEEEEENSM_INS5_IJSC_SC_SC_EEENS5_IJSW_SW_SW_EEEEENS5_IJNS4_10UnderscoreES1F_S1F_EEEEENS5_IJNS4_18SM100_TMA_2SM_LOADES1I_EEENS5_IJNS4_14ComposedLayoutINS4_7SwizzleILi3ELi4ELi3EEENS4_18smem_ptr_flag_bitsILi4EEENSM_INS5_IJSB_SF_EEENS5_IJSF_SC_EEEEEEENSM_INS5_IJNS5_IJNS5_IJSP_SC_EEENS5_IJSN_NSA_ILi2EEEEEEEEESC_NS5_IJS1U_S1U_EEEEEENS5_IJNS5_IJNS5_IJSU_SY_EEESX_EEESW_NS5_IJS1U_SY_EEEEEEEEEEEvNS4_8identityENS5_IJNS4_28SM100_TMA_2SM_LOAD_MULTICASTES26_EEES24_vS25_EENS_8epilogue10collective18CollectiveEpilogueINS29_23Sm100TmaWarpSpecializedILi4ELi2ELi32ELb1ELb0EEEJNS5_IJSG_SG_SF_EEENS5_IJNSM_ISG_SC_EENSM_ISN_SC_EEEEENS_10bfloat16_tESL_S2I_SL_NS29_6fusion15FusionCallbacksIS2D_NS2J_17LinearCombinationIS2I_fS2I_fLNS_15FloatRoundStyleE2EEES2E_S2H_JEEENS4_5SM1004TMEM4LOAD26SM100_TMEM_LOAD_32dp32b32xENS4_13SM90_TMA_LOADENS1K_INS1L_ILi2ELi4ELi3EEENS1N_ILi16EEENSM_INS5_IJSB_SN_EEENS5_IJSN_SC_EEEEEEENS4_39AutoVectorizingCopyWithAssumedAlignmentILi128EEENS4_14SM90_TMA_STOREES2Z_S31_S31_EEEvvEEEEvNT_6ParamsE) ;  /* 0xffffff4c04d07950 */ /* 0x000fea0003c3ffff */
        .weak           $__internal_2_$__cuda_sm10x_tcgen05_guardrail_trap_unallocated_columns_being_dealloced
        .type           $__internal_2_$__cuda_sm10x_tcgen05_guardrail_trap_unallocated_columns_being_dealloced,@function
        .size           $__internal_2_$__cuda_sm10x_tcgen05_guardrail_trap_unallocated_columns_being_dealloced,(.L_x_204 - $__internal_2_$__cuda_sm10x_tcgen05_guardrail_trap_unallocated_columns_being_dealloced)
$__internal_2_$__cuda_sm10x_tcgen05_guardrail_trap_unallocated_columns_being_dealloced:
[----:B------:R-:W-:Y:S05]  /*b0c0*/  BPT.TRAP 0x1 ;  /* 0x000000040000795c */ /* 0x000fea0000300000 */
[----:B------:R-:W-:-:S04]  /*b0d0*/  HFMA2 R3, -RZ, RZ, 0, 0 ;  /* 0x00000000ff037431 */ /* 0x000fc800000001ff */
[----:B------:R-:W-:Y:S05]  /*b0e0*/  RET.REL.NODEC R2 `(_ZN7cutlass13device_kernelINS_4gemm6kernel13GemmUniversalIN4cute5tupleIJiiiiEEENS1_10collective13CollectiveMmaINS1_46MainloopSm100TmaUmmaWarpSpecializedBlockScaledILi7ELi2ELi2ENS5_IJNS4_1CILi8EEENSA_ILi1EEESC_EEEEENS5_IJNSA_ILi256EEENSA_ILi128EEESF_EEENS5_IJNS_12float_e2m1_tENS_13float_ue8m0_tEEEENS5_IJNS5_IJlSC_lEEENS4_6LayoutINS5_IJNS5_IJNS5_IJNSA_ILi32EEENSA_ILi4EEEEEEiEEESQ_NS5_IJSC_iEEEEEENS5_IJNS5_IJNS5_IJNSA_ILi16EEESO_EEEiEEENS5_IJNS5_IJNSA_ILi0EEESC_EEENSA_ILi512EEEEEENS5_IJSW_iEEEEEEEEEEESK_S13_NS4_8TiledMMAINS4_8MMA_AtomIJNS4_23SM100_MMA_MXF4_2x1SM_SSISI_SI_fSJ_Li256ELi128ELi32ELNS4_4UMMA5MajorE0ELS18_0ELNS17_7ScaleInE0ELS19_0EEEEEENSM_INS5_IJSC_SC_SC_EEENS5_IJSW_SW_SW_EEEEENS5_IJNS4_10UnderscoreES1F_S1F_EEEEENS5_IJNS4_18SM100_TMA_2SM_LOADES1I_EEENS5_IJNS4_14ComposedLayoutINS4_7SwizzleILi3ELi4ELi3EEENS4_18smem_ptr_flag_bitsILi4EEENSM_INS5_IJSB_SF_EEENS5_IJSF_SC_EEEEEEENSM_INS5_IJNS5_IJNS5_IJSP_SC_EEENS5_IJSN_NSA_ILi2EEEEEEEEESC_NS5_IJS1U_S1U_EEEEEENS5_IJNS5_IJNS5_IJSU_SY_EEESX_EEESW_NS5_IJS1U_SY_EEEEEEEEEEEvNS4_8identityENS5_IJNS4_28SM100_TMA_2SM_LOAD_MULTICASTES26_EEES24_vS25_EENS_8epilogue10collective18CollectiveEpilogueINS29_23Sm100TmaWarpSpecializedILi4ELi2ELi32ELb1ELb0EEEJNS5_IJSG_SG_SF_EEENS5_IJNSM_ISG_SC_EENSM_ISN_SC_EEEEENS_10bfloat16_tESL_S2I_SL_NS29_6fusion15FusionCallbacksIS2D_NS2J_17LinearCombinationIS2I_fS2I_fLNS_15FloatRoundStyleE2EEES2E_S2H_JEEENS4_5SM1004TMEM4LOAD26SM100_TMEM_LOAD_32dp32b32xENS4_13SM90_TMA_LOADENS1K_INS1L_ILi2ELi4ELi3EEENS1N_ILi16EEENSM_INS5_IJSB_SN_EEENS5_IJSN_SC_EEEEEEENS4_39AutoVectorizingCopyWithAssumedAlignmentILi128EEENS4_14SM90_TMA_STOREES2Z_S31_S31_EEEvvEEEEvNT_6ParamsE) ;  /* 0xffffff4c02c47950 */ /* 0x000fea0003c3ffff */
.L_x_203:
[----:B------:R-:W-:-:S00]  /*b0f0*/  BRA `(.L_x_203) ;  /* 0xfffffffc00fc7947 */ /* 0x000fc0000383ffff */
[----:B------:R-:W-:-:S00]  /*b100*/  NOP ;  /* 0x0000000000007918 */ /* 0x000fc00000000000 */
[----:B------:R-:W-:-:S00]  /*b110*/  NOP ;  /* 0x0000000000007918 */ /* 0x000fc00000000000 */
[----:B------:R-:W-:-:S00]  /*b120*/  NOP ;  /* 0x0000000000007918 */ /* 0x000fc00000000000 */
[----:B------:R-:W-:-:S00]  /*b130*/  NOP ;  /* 0x0000000000007918 */ /* 0x000fc00000000000 */
[----:B------:R-:W-:-:S00]  /*b140*/  NOP ;  /* 0x0000000000007918 */ /* 0x000fc00000000000 */
[----:B------:R-:W-:-:S00]  /*b150*/  NOP ;  /* 0x0000000000007918 */ /* 0x000fc00000000000 */
[----:B------:R-:W-:-:S00]  /*b160*/  NOP ;  /* 0x0000000000007918 */ /* 0x000fc00000000000 */
[----:B------:R-:W-:-:S00]  /*b170*/  NOP ;  /* 0x0000000000007918 */ /* 0x000fc00000000000 */
.L_x_204:


//--------------------- .nv.global.init           --------------------------
	.section	.nv.global.init,"aw",@progbits
.nv.global.init:
	.type		$str$29,@object
	.size		$str$29,($str$30 - $str$29)
$str$29:
        /*0000*/ 	.byte	0x28, 0x61, 0x64, 0x64, 0x72, 0x65, 0x73, 0x73, 0x20, 0x26, 0x20, 0x6d, 0x61, 0x73, 0x6b, 0x29
        /*0010*/ 	.byte	0x20, 0x3d, 0x3d, 0x20, 0x30, 0x00
	.type		$str$30,@object
	.size		$str$30,($str$26 - $str$30)
$str$30:
        /*0016*/ 	.byte	0x2f, 0x74, 0x6d, 0x70, 0x2f, 0x63, 0x75, 0x74, 0x6c, 0x61, 0x73, 0x73, 0x5f, 0x73, 0x77, 0x65
        /*0026*/ 	.byte	0x65, 0x70, 0x5f, 0x73, 0x72, 0x63, 0x2f, 0x69, 0x6e, 0x63, 0x6c, 0x75, 0x64, 0x65, 0x2f, 0x63
        /*0036*/ 	.byte	0x75, 0x74, 0x65, 0x2f, 0x70, 0x6f, 0x69, 0x6e, 0x74, 0x65, 0x72, 0x5f, 0x66, 0x6c, 0x61, 0x67
        /*0046*/ 	.byte	0x67, 0x65, 0x64, 0x2e, 0x68, 0x70, 0x70, 0x00
	.type		$str$26,@object
	.size		$str$26,($str$25 - $str$26)
$str$26:
        /*004e*/ 	.byte	0x2f, 0x74, 0x6d, 0x70, 0x2f, 0x63, 0x75, 0x74, 0x6c, 0x61, 0x73, 0x73, 0x5f, 0x73, 0x77, 0x65
        /*005e*/ 	.byte	0x65, 0x70, 0x5f, 0x73, 0x72, 0x63, 0x2f, 0x69, 0x6e, 0x63, 0x6c, 0x75, 0x64, 0x65, 0x2f, 0x63
        /*006e*/ 	.byte	0x75, 0x74, 0x65, 0x2f, 0x61, 0x74, 0x6f, 0x6d, 0x2f, 0x63, 0x6f, 0x70, 0x79, 0x5f, 0x74, 0x72
        /*007e*/ 	.byte	0x61, 0x69, 0x74, 0x73, 0x5f, 0x73, 0x6d, 0x31, 0x30, 0x30, 0x2e, 0x68, 0x70, 0x70, 0x00
	.type		$str$25,@object
	.size		$str$25,(__unnamed_1 - $str$25)
$str$25:
        /*008d*/ 	.byte	0x28, 0x28, 0x75, 0x69, 0x6e, 0x74, 0x33, 0x32, 0x5f, 0x74, 0x28, 0x74, 0x68, 0x72, 0x65, 0x61
        /*009d*/ 	.byte	0x64, 0x49, 0x64, 0x78, 0x2e, 0x78, 0x29, 0x20, 0x2f, 0x20, 0x33, 0x32, 0x29, 0x20, 0x25, 0x20
        /*00ad*/ 	.byte	0x34, 0x29, 0x20, 0x3d, 0x3d, 0x20, 0x28, 0x28, 0x28, 0x74, 0x6d, 0x65, 0x6d, 0x5f, 0x61, 0x64
        /*00bd*/ 	.byte	0x64, 0x72, 0x20, 0x3e, 0x3e, 0x20, 0x31, 0x36, 0x29, 0x20, 0x2f, 0x20, 0x33, 0x32, 0x29, 0x20
        /*00cd*/ 	.byte	0x25, 0x20, 0x34, 0x29, 0x00
	.type		__unnamed_1,@object
	.size		__unnamed_1,(__unnamed_2 - __unnamed_1)
__unnamed_1:
        /*00d2*/ 	.byte	0x61, 0x75, 0x74, 0x6f, 0x20, 0x63, 0x75, 0x74, 0x65, 0x3a, 0x3a, 0x61, 0x73, 0x5f, 0x70, 0x6f
        /* <DEDUP_REMOVED lines=24> */
        /*0262*/ 	.byte	0x34, 0x30, 0x39, 0x36, 0x3e, 0x3e, 0x3e, 0x3e, 0x5d, 0x00
	.type		__unnamed_2,@object
	.size		__unnamed_2,(.L_2 - __unnamed_2)
__unnamed_2:
        /* <DEDUP_REMOVED lines=42> */
        /*050c*/ 	.byte	0x3e, 0x3e, 0x5d, 0x00
.L_2:


//--------------------- .nv.shared._ZN7cutlass13device_kernelINS_4gemm6kernel13GemmUniversalIN4cute5tupleIJiiiiEEENS1_10collective13CollectiveMmaINS1_46MainloopSm100TmaUmmaWarpSpecializedBlockScaledILi7ELi2ELi2ENS5_IJNS4_1CILi8EEENSA_ILi1EEESC_EEEEENS5_IJNSA_ILi256EEENSA_ILi128EEESF_EEENS5_IJNS_12float_e2m1_tENS_13float_ue8m0_tEEEENS5_IJNS5_IJlSC_lEEENS4_6LayoutINS5_IJNS5_IJNS5_IJNSA_ILi32EEENSA_ILi4EEEEEEiEEESQ_NS5_IJSC_iEEEEEENS5_IJNS5_IJNS5_IJNSA_ILi16EEESO_EEEiEEENS5_IJNS5_IJNSA_ILi0EEESC_EEENSA_ILi512EEEEEENS5_IJSW_iEEEEEEEEEEESK_S13_NS4_8TiledMMAINS4_8MMA_AtomIJNS4_23SM100_MMA_MXF4_2x1SM_SSISI_SI_fSJ_Li256ELi128ELi32ELNS4_4UMMA5MajorE0ELS18_0ELNS17_7ScaleInE0ELS19_0EEEEEENSM_INS5_IJSC_SC_SC_EEENS5_IJSW_SW_SW_EEEEENS5_IJNS4_10UnderscoreES1F_S1F_EEEEENS5_IJNS4_18SM100_TMA_2SM_LOADES1I_EEENS5_IJNS4_14ComposedLayoutINS4_7SwizzleILi3ELi4ELi3EEENS4_18smem_ptr_flag_bitsILi4EEENSM_INS5_IJSB_SF_EEENS5_IJSF_SC_EEEEEEENSM_INS5_IJNS5_IJNS5_IJSP_SC_EEENS5_IJSN_NSA_ILi2EEEEEEEEESC_NS5_IJS1U_S1U_EEEEEENS5_IJNS5_IJNS5_IJSU_SY_EEESX_EEESW_NS5_IJS1U_SY_EEEEEEEEEEEvNS4_8identityENS5_IJNS4_28SM100_TMA_2SM_LOAD_MULTICASTES26_EEES24_vS25_EENS_8epilogue10collective18CollectiveEpilogueINS29_23Sm100TmaWarpSpecializedILi4ELi2ELi32ELb1ELb0EEEJNS5_IJSG_SG_SF_EEENS5_IJNSM_ISG_SC_EENSM_ISN_SC_EEEEENS_10bfloat16_tESL_S2I_SL_NS29_6fusion15FusionCallbacksIS2D_NS2J_17LinearCombinationIS2I_fS2I_fLNS_15FloatRoundStyleE2EEES2E_S2H_JEEENS4_5SM1004TMEM4LOAD26SM100_TMEM_LOAD_32dp32b32xENS4_13SM90_TMA_LOADENS1K_INS1L_ILi2ELi4ELi3EEENS1N_ILi16EEENSM_INS5_IJSB_SN_EEENS5_IJSN_SC_EEEEEEENS4_39AutoVectorizingCopyWithAssumedAlignmentILi128EEENS4_14SM90_TMA_STOREES2Z_S31_S31_EEEvvEEEEvNT_6ParamsE --------------------------
	.section	.nv.shared._ZN7cutlass13device_kernelINS_4gemm6kernel13GemmUniversalIN4cute5tupleIJiiiiEEENS1_10collective13CollectiveMmaINS1_46MainloopSm100TmaUmmaWarpSpecializedBlockScaledILi7ELi2ELi2ENS5_IJNS4_1CILi8EEENSA_ILi1EEESC_EEEEENS5_IJNSA_ILi256EEENSA_ILi128EEESF_EEENS5_IJNS_12float_e2m1_tENS_13float_ue8m0_tEEEENS5_IJNS5_IJlSC_lEEENS4_6LayoutINS5_IJNS5_IJNS5_IJNSA_ILi32EEENSA_ILi4EEEEEEiEEESQ_NS5_IJSC_iEEEEEENS5_IJNS5_IJNS5_IJNSA_ILi16EEESO_EEEiEEENS5_IJNS5_IJNSA_ILi0EEESC_EEENSA_ILi512EEEEEENS5_IJSW_iEEEEEEEEEEESK_S13_NS4_8TiledMMAINS4_8MMA_AtomIJNS4_23SM100_MMA_MXF4_2x1SM_SSISI_SI_fSJ_Li256ELi128ELi32ELNS4_4UMMA5MajorE0ELS18_0ELNS17_7ScaleInE0ELS19_0EEEEEENSM_INS5_IJSC_SC_SC_EEENS5_IJSW_SW_SW_EEEEENS5_IJNS4_10UnderscoreES1F_S1F_EEEEENS5_IJNS4_18SM100_TMA_2SM_LOADES1I_EEENS5_IJNS4_14ComposedLayoutINS4_7SwizzleILi3ELi4ELi3EEENS4_18smem_ptr_flag_bitsILi4EEENSM_INS5_IJSB_SF_EEENS5_IJSF_SC_EEEEEEENSM_INS5_IJNS5_IJNS5_IJSP_SC_EEENS5_IJSN_NSA_ILi2EEEEEEEEESC_NS5_IJS1U_S1U_EEEEEENS5_IJNS5_IJNS5_IJSU_SY_EEESX_EEESW_NS5_IJS1U_SY_EEEEEEEEEEEvNS4_8identityENS5_IJNS4_28SM100_TMA_2SM_LOAD_MULTICASTES26_EEES24_vS25_EENS_8epilogue10collective18CollectiveEpilogueINS29_23Sm100TmaWarpSpecializedILi4ELi2ELi32ELb1ELb0EEEJNS5_IJSG_SG_SF_EEENS5_IJNSM_ISG_SC_EENSM_ISN_SC_EEEEENS_10bfloat16_tESL_S2I_SL_NS29_6fusion15FusionCallbacksIS2D_NS2J_17LinearCombinationIS2I_fS2I_fLNS_15FloatRoundStyleE2EEES2E_S2H_JEEENS4_5SM1004TMEM4LOAD26SM100_TMEM_LOAD_32dp32b32xENS4_13SM90_TMA_LOADENS1K_INS1L_ILi2ELi4ELi3EEENS1N_ILi16EEENSM_INS5_IJSB_SN_EEENS5_IJSN_SC_EEEEEEENS4_39AutoVectorizingCopyWithAssumedAlignmentILi128EEENS4_14SM90_TMA_STOREES2Z_S31_S31_EEEvvEEEEvNT_6ParamsE,"aw",@nobits
	.sectionflags	@""
	.align	16
	.zero		1024


//--------------------- .nv.shared.reserved.0     --------------------------
	.section	.nv.shared.reserved.0,"aw",@nobits
	.weak		__nv_reservedSMEM_offset_0_alias
	.size		__nv_reservedSMEM_offset_0_alias, 0, 64
	.other		__nv_reservedSMEM_offset_0_alias,@"STO_CUDA_RESERVED_SHARED STV_DEFAULT"
__nv_reservedSMEM_offset_0_alias:
	.zero		0
.nv.shared.reserved.0:
	.zero		64
	.weak		__nv_reservedSMEM_tcgen05_partition
	.type		__nv_reservedSMEM_tcgen05_partition,@object
	.size		__nv_reservedSMEM_tcgen05_partition,(.L_0 - __nv_reservedSMEM_tcgen05_partition)
__nv_reservedSMEM_tcgen05_partition:
	.zero		32
.L_0:


//--------------------- .nv.global                --------------------------
	.section	.nv.global,"aw",@nobits
.nv.global:
	.type		_ZN40_INTERNAL_304a3a22_4_k_cu_38bc9f55_372844cute1_E,@object
	.size		_ZN40_INTERNAL_304a3a22_4_k_cu_38bc9f55_372844cute1_E,(_ZN40_INTERNAL_304a3a22_4_k_cu_38bc9f55_372844cuda3std3__45__cpo6cbeginE - _ZN40_INTERNAL_304a3a22_4_k_cu_38bc9f55_372844cute1_E)
_ZN40_INTERNAL_304a3a22_4_k_cu_38bc9f55_372844cute1_E:
	.zero		1
	.type		_ZN40_INTERNAL_304a3a22_4_k_cu_38bc9f55_372844cuda3std3__45__cpo6cbeginE,@object
	.size		_ZN40_INTERNAL_304a3a22_4_k_cu_38bc9f55_372844cuda3std3__45__cpo6cbeginE,(_ZN40_INTERNAL_304a3a22_4_k_cu_38bc9f55_372844cuda3std3__48in_placeE - _ZN40_INTERNAL_304a3a22_4_k_cu_38bc9f55_372844cuda3std3__45__cpo6cbeginE)
_ZN40_INTERNAL_304a3a22_4_k_cu_38bc9f55_372844cuda3std3__45__cpo6cbeginE:
	.zero		1
	.type		_ZN40_INTERNAL_304a3a22_4_k_cu_38bc9f55_372844cuda3std3__48in_placeE,@object
	.size		_ZN40_INTERNAL_304a3a22_4_k_cu_38bc9f55_372844cuda3std3__48in_placeE,(_ZN40_INTERNAL_304a3a22_4_k_cu_38bc9f55_372844cuda3std6ranges3__45__cpo9iter_moveE - _ZN40_INTERNAL_304a3a22_4_k_cu_38bc9f55_372844cuda3std3__48in_placeE)
_ZN40_INTERNAL_304a3a22_4_k_cu_38bc9f55_372844cuda3std3__48in_placeE:
	.zero		1
	.type		_ZN40_INTERNAL_304a3a22_4_k_cu_38bc9f55_372844cuda3std6ranges3__45__cpo9iter_moveE,@object
	.size		_ZN40_INTERNAL_304a3a22_4_k_cu_38bc9f55_372844cuda3std6ranges3__45__cpo9iter_moveE,(_ZN40_INTERNAL_304a3a22_4_k_cu_38bc9f55_372844cuda3std3__45__cpo5beginE - _ZN40_INTERNAL_304a3a22_4_k_cu_38bc9f55_372844cuda3std6ranges3__45__cpo9iter_moveE)
_ZN40_INTERNAL_304a3a22_4_k_cu_38bc9f55_372844cuda3std6ranges3__45__cpo9iter_moveE:
	.zero		1
	.type		_ZN40_INTERNAL_304a3a22_4_k_cu_38bc9f55_372844cuda3std3__45__cpo5beginE,@object
	.size		_ZN40_INTERNAL_304a3a22_4_k_cu_38bc9f55_372844cuda3std3__45__cpo5beginE,(_ZN40_INTERNAL_304a3a22_4_k_cu_38bc9f55_372844cuda3std3__442_GLOBAL__N__304a3a22_4_k_cu_38bc9f55_372846ignoreE - _ZN40_INTERNAL_304a3a22_4_k_cu_38bc9f55_372844cuda3std3__45__cpo5beginE)
_ZN40_INTERNAL_304a3a22_4_k_cu_38bc9f55_372844cuda3std3__45__cpo5beginE:
	.zero		1
	.type		_ZN40_INTERNAL_304a3a22_4_k_cu_38bc9f55_372844cuda3std3__442_GLOBAL__N__304a3a22_4_k_cu_38bc9f55_372846ignoreE,@object
	.size		_ZN40_INTERNAL_304a3a22_4_k_cu_38bc9f55_372844cuda3std3__442_GLOBAL__N__304a3a22_4_k_cu_38bc9f55_372846ignoreE,(_ZN40_INTERNAL_304a3a22_4_k_cu_38bc9f55_372844cute7productE - _ZN40_INTERNAL_304a3a22_4_k_cu_38bc9f55_372844cuda3std3__442_GLOBAL__N__304a3a22_4_k_cu_38bc9f55_372846ignoreE)
_ZN40_INTERNAL_304a3a22_4_k_cu_38bc9f55_372844cuda3std3__442_GLOBAL__N__304a3a22_4_k_cu_38bc9f55_372846ignoreE:
	.zero		1
	.type		_ZN40_INTERNAL_304a3a22_4_k_cu_38bc9f55_372844cute7productE,@object
	.size		_ZN40_INTERNAL_304a3a22_4_k_cu_38bc9f55_372844cute7productE,(_ZN40_INTERNAL_304a3a22_4_k_cu_38bc9f55_372844cuda3std3__45__cpo3endE - _ZN40_INTERNAL_304a3a22_4_k_cu_38bc9f55_372844cute7productE)
_ZN40_INTERNAL_304a3a22_4_k_cu_38bc9f55_372844cute7productE:
	.zero		1
	.type		_ZN40_INTERNAL_304a3a22_4_k_cu_38bc9f55_372844cuda3std3__45__cpo3endE,@object
	.size		_ZN40_INTERNAL_304a3a22_4_k_cu_38bc9f55_372844cuda3std3__45__cpo3endE,(_ZN40_INTERNAL_304a3a22_4_k_cu_38bc9f55_372844cuda3std3__419piecewise_constructE - _ZN40_INTERNAL_304a3a22_4_k_cu_38bc9f55_372844cuda3std3__45__cpo3endE)
_ZN40_INTERNAL_304a3a22_4_k_cu_38bc9f55_372844cuda3std3__45__cpo3endE:
	.zero		1
	.type		_ZN40_INTERNAL_304a3a22_4_k_cu_38bc9f55_372844cuda3std3__419piecewise_constructE,@object
	.size		_ZN40_INTERNAL_304a3a22_4_k_cu_38bc9f55_372844cuda3std3__419piecewise_constructE,(_ZN40_INTERNAL_304a3a22_4_k_cu_38bc9f55_372844cuda3std3__45__cpo4cendE - _ZN40_INTERNAL_304a3a22_4_k_cu_38bc9f55_372844cuda3std3__419piecewise_constructE)
_ZN40_INTERNAL_304a3a22_4_k_cu_38bc9f55_372844cuda3std3__419piecewise_constructE:
	.zero		1
	.type		_ZN40_INTERNAL_304a3a22_4_k_cu_38bc9f55_372844cuda3std3__45__cpo4cendE,@object
	.size		_ZN40_INTERNAL_304a3a22_4_k_cu_38bc9f55_372844cuda3std3__45__cpo4cendE,(_ZN40_INTERNAL_304a3a22_4_k_cu_38bc9f55_372844cuda3std6ranges3__45__cpo4swapE - _ZN40_INTERNAL_304a3a22_4_k_cu_38bc9f55_372844cuda3std3__45__cpo4cendE)
_ZN40_INTERNAL_304a3a22_4_k_cu_38bc9f55_372844cuda3std3__45__cpo4cendE:
	.zero		1
	.type		_ZN40_INTERNAL_304a3a22_4_k_cu_38bc9f55_372844cuda3std6ranges3__45__cpo4swapE,@object
	.size		_ZN40_INTERNAL_304a3a22_4_k_cu_38bc9f55_372844cuda3std6ranges3__45__cpo4swapE,(.L_10 - _ZN40_INTERNAL_304a3a22_4_k_cu_38bc9f55_372844cuda3std6ranges3__45__cpo4swapE)
_ZN40_INTERNAL_304a3a22_4_k_cu_38bc9f55_372844cuda3std6ranges3__45__cpo4swapE:
	.zero		1
.L_10:


//--------------------- .nv.constant0._ZN7cutlass13device_kernelINS_4gemm6kernel13GemmUniversalIN4cute5tupleIJiiiiEEENS1_10collective13CollectiveMmaINS1_46MainloopSm100TmaUmmaWarpSpecializedBlockScaledILi7ELi2ELi2ENS5_IJNS4_1CILi8EEENSA_ILi1EEESC_EEEEENS5_IJNSA_ILi256EEENSA_ILi128EEESF_EEENS5_IJNS_12float_e2m1_tENS_13float_ue8m0_tEEEENS5_IJNS5_IJlSC_lEEENS4_6LayoutINS5_IJNS5_IJNS5_IJNSA_ILi32EEENSA_ILi4EEEEEEiEEESQ_NS5_IJSC_iEEEEEENS5_IJNS5_IJNS5_IJNSA_ILi16EEESO_EEEiEEENS5_IJNS5_IJNSA_ILi0EEESC_EEENSA_ILi512EEEEEENS5_IJSW_iEEEEEEEEEEESK_S13_NS4_8TiledMMAINS4_8MMA_AtomIJNS4_23SM100_MMA_MXF4_2x1SM_SSISI_SI_fSJ_Li256ELi128ELi32ELNS4_4UMMA5MajorE0ELS18_0ELNS17_7ScaleInE0ELS19_0EEEEEENSM_INS5_IJSC_SC_SC_EEENS5_IJSW_SW_SW_EEEEENS5_IJNS4_10UnderscoreES1F_S1F_EEEEENS5_IJNS4_18SM100_TMA_2SM_LOADES1I_EEENS5_IJNS4_14ComposedLayoutINS4_7SwizzleILi3ELi4ELi3EEENS4_18smem_ptr_flag_bitsILi4EEENSM_INS5_IJSB_SF_EEENS5_IJSF_SC_EEEEEEENSM_INS5_IJNS5_IJNS5_IJSP_SC_EEENS5_IJSN_NSA_ILi2EEEEEEEEESC_NS5_IJS1U_S1U_EEEEEENS5_IJNS5_IJNS5_IJSU_SY_EEESX_EEESW_NS5_IJS1U_SY_EEEEEEEEEEEvNS4_8identityENS5_IJNS4_28SM100_TMA_2SM_LOAD_MULTICASTES26_EEES24_vS25_EENS_8epilogue10collective18CollectiveEpilogueINS29_23Sm100TmaWarpSpecializedILi4ELi2ELi32ELb1ELb0EEEJNS5_IJSG_SG_SF_EEENS5_IJNSM_ISG_SC_EENSM_ISN_SC_EEEEENS_10bfloat16_tESL_S2I_SL_NS29_6fusion15FusionCallbacksIS2D_NS2J_17LinearCombinationIS2I_fS2I_fLNS_15FloatRoundStyleE2EEES2E_S2H_JEEENS4_5SM1004TMEM4LOAD26SM100_TMEM_LOAD_32dp32b32xENS4_13SM90_TMA_LOADENS1K_INS1L_ILi2ELi4ELi3EEENS1N_ILi16EEENSM_INS5_IJSB_SN_EEENS5_IJSN_SC_EEEEEEENS4_39AutoVectorizingCopyWithAssumedAlignmentILi128EEENS4_14SM90_TMA_STOREES2Z_S31_S31_EEEvvEEEEvNT_6ParamsE --------------------------
	.section	.nv.constant0._ZN7cutlass13device_kernelINS_4gemm6kernel13GemmUniversalIN4cute5tupleIJiiiiEEENS1_10collective13CollectiveMmaINS1_46MainloopSm100TmaUmmaWarpSpecializedBlockScaledILi7ELi2ELi2ENS5_IJNS4_1CILi8EEENSA_ILi1EEESC_EEEEENS5_IJNSA_ILi256EEENSA_ILi128EEESF_EEENS5_IJNS_12float_e2m1_tENS_13float_ue8m0_tEEEENS5_IJNS5_IJlSC_lEEENS4_6LayoutINS5_IJNS5_IJNS5_IJNSA_ILi32EEENSA_ILi4EEEEEEiEEESQ_NS5_IJSC_iEEEEEENS5_IJNS5_IJNS5_IJNSA_ILi16EEESO_EEEiEEENS5_IJNS5_IJNSA_ILi0EEESC_EEENSA_ILi512EEEEEENS5_IJSW_iEEEEEEEEEEESK_S13_NS4_8TiledMMAINS4_8MMA_AtomIJNS4_23SM100_MMA_MXF4_2x1SM_SSISI_SI_fSJ_Li256ELi128ELi32ELNS4_4UMMA5MajorE0ELS18_0ELNS17_7ScaleInE0ELS19_0EEEEEENSM_INS5_IJSC_SC_SC_EEENS5_IJSW_SW_SW_EEEEENS5_IJNS4_10UnderscoreES1F_S1F_EEEEENS5_IJNS4_18SM100_TMA_2SM_LOADES1I_EEENS5_IJNS4_14ComposedLayoutINS4_7SwizzleILi3ELi4ELi3EEENS4_18smem_ptr_flag_bitsILi4EEENSM_INS5_IJSB_SF_EEENS5_IJSF_SC_EEEEEEENSM_INS5_IJNS5_IJNS5_IJSP_SC_EEENS5_IJSN_NSA_ILi2EEEEEEEEESC_NS5_IJS1U_S1U_EEEEEENS5_IJNS5_IJNS5_IJSU_SY_EEESX_EEESW_NS5_IJS1U_SY_EEEEEEEEEEEvNS4_8identityENS5_IJNS4_28SM100_TMA_2SM_LOAD_MULTICASTES26_EEES24_vS25_EENS_8epilogue10collective18CollectiveEpilogueINS29_23Sm100TmaWarpSpecializedILi4ELi2ELi32ELb1ELb0EEEJNS5_IJSG_SG_SF_EEENS5_IJNSM_ISG_SC_EENSM_ISN_SC_EEEEENS_10bfloat16_tESL_S2I_SL_NS29_6fusion15FusionCallbacksIS2D_NS2J_17LinearCombinationIS2I_fS2I_fLNS_15FloatRoundStyleE2EEES2E_S2H_JEEENS4_5SM1004TMEM4LOAD26SM100_TMEM_LOAD_32dp32b32xENS4_13SM90_TMA_LOADENS1K_INS1L_ILi2ELi4ELi3EEENS1N_ILi16EEENSM_INS5_IJSB_SN_EEENS5_IJSN_SC_EEEEEEENS4_39AutoVectorizingCopyWithAssumedAlignmentILi128EEENS4_14SM90_TMA_STOREES2Z_S31_S31_EEEvvEEEEvNT_6ParamsE,"a",@progbits
	.sectionflags	@""
	.align	4
.nv.constant0._ZN7cutlass13device_kernelINS_4gemm6kernel13GemmUniversalIN4cute5tupleIJiiiiEEENS1_10collective13CollectiveMmaINS1_46MainloopSm100TmaUmmaWarpSpecializedBlockScaledILi7ELi2ELi2ENS5_IJNS4_1CILi8EEENSA_ILi1EEESC_EEEEENS5_IJNSA_ILi256EEENSA_ILi128EEESF_EEENS5_IJNS_12float_e2m1_tENS_13float_ue8m0_tEEEENS5_IJNS5_IJlSC_lEEENS4_6LayoutINS5_IJNS5_IJNS5_IJNSA_ILi32EEENSA_ILi4EEEEEEiEEESQ_NS5_IJSC_iEEEEEENS5_IJNS5_IJNS5_IJNSA_ILi16EEESO_EEEiEEENS5_IJNS5_IJNSA_ILi0EEESC_EEENSA_ILi512EEEEEENS5_IJSW_iEEEEEEEEEEESK_S13_NS4_8TiledMMAINS4_8MMA_AtomIJNS4_23SM100_MMA_MXF4_2x1SM_SSISI_SI_fSJ_Li256ELi128ELi32ELNS4_4UMMA5MajorE0ELS18_0ELNS17_7ScaleInE0ELS19_0EEEEEENSM_INS5_IJSC_SC_SC_EEENS5_IJSW_SW_SW_EEEEENS5_IJNS4_10UnderscoreES1F_S1F_EEEEENS5_IJNS4_18SM100_TMA_2SM_LOADES1I_EEENS5_IJNS4_14ComposedLayoutINS4_7SwizzleILi3ELi4ELi3EEENS4_18smem_ptr_flag_bitsILi4EEENSM_INS5_IJSB_SF_EEENS5_IJSF_SC_EEEEEEENSM_INS5_IJNS5_IJNS5_IJSP_SC_EEENS5_IJSN_NSA_ILi2EEEEEEEEESC_NS5_IJS1U_S1U_EEEEEENS5_IJNS5_IJNS5_IJSU_SY_EEESX_EEESW_NS5_IJS1U_SY_EEEEEEEEEEEvNS4_8identityENS5_IJNS4_28SM100_TMA_2SM_LOAD_MULTICASTES26_EEES24_vS25_EENS_8epilogue10collective18CollectiveEpilogueINS29_23Sm100TmaWarpSpecializedILi4ELi2ELi32ELb1ELb0EEEJNS5_IJSG_SG_SF_EEENS5_IJNSM_ISG_SC_EENSM_ISN_SC_EEEEENS_10bfloat16_tESL_S2I_SL_NS29_6fusion15FusionCallbacksIS2D_NS2J_17LinearCombinationIS2I_fS2I_fLNS_15FloatRoundStyleE2EEES2E_S2H_JEEENS4_5SM1004TMEM4LOAD26SM100_TMEM_LOAD_32dp32b32xENS4_13SM90_TMA_LOADENS1K_INS1L_ILi2ELi4ELi3EEENS1N_ILi16EEENSM_INS5_IJSB_SN_EEENS5_IJSN_SC_EEEEEEENS4_39AutoVectorizingCopyWithAssumedAlignmentILi128EEENS4_14SM90_TMA_STOREES2Z_S31_S31_EEEvvEEEEvNT_6ParamsE:
	.zero		3968


//--------------------- SYMBOLS --------------------------

	.type		.nv.reservedSmem.offset0,@object
	.size		.nv.reservedSmem.offset0,0x4
	.type		.nv.reservedSmem.cap,@object
	.size		.nv.reservedSmem.cap,0x4
	.type		__assertfail,@function
